//
// Generated by NVIDIA NVVM Compiler
//
// Compiler Build ID: CL-36424714
// Cuda compilation tools, release 13.0, V13.0.88
// Based on NVVM 20.0.0
//

.version 9.0
.target sm_100
.address_size 64

	// .globl	_Z27convolution_2D_basic_kernelPhS_S_iii
// _ZZ28convolution_2D_tiling_kernelPhS_S_iiiE4d_in has been demoted

.visible .entry _Z27convolution_2D_basic_kernelPhS_S_iii(
	.param .u64 .ptr .align 1 _Z27convolution_2D_basic_kernelPhS_S_iii_param_0,
	.param .u64 .ptr .align 1 _Z27convolution_2D_basic_kernelPhS_S_iii_param_1,
	.param .u64 .ptr .align 1 _Z27convolution_2D_basic_kernelPhS_S_iii_param_2,
	.param .u32 _Z27convolution_2D_basic_kernelPhS_S_iii_param_3,
	.param .u32 _Z27convolution_2D_basic_kernelPhS_S_iii_param_4,
	.param .u32 _Z27convolution_2D_basic_kernelPhS_S_iii_param_5
)
{
	.reg .pred 	%p<95>;
	.reg .b16 	%rs<35>;
	.reg .b32 	%r<148>;
	.reg .b64 	%rd<52>;

	ld.param.u64 	%rd8, [_Z27convolution_2D_basic_kernelPhS_S_iii_param_0];
	ld.param.u64 	%rd9, [_Z27convolution_2D_basic_kernelPhS_S_iii_param_1];
	ld.param.u64 	%rd7, [_Z27convolution_2D_basic_kernelPhS_S_iii_param_2];
	ld.param.u32 	%r64, [_Z27convolution_2D_basic_kernelPhS_S_iii_param_3];
	ld.param.u32 	%r65, [_Z27convolution_2D_basic_kernelPhS_S_iii_param_4];
	ld.param.u32 	%r67, [_Z27convolution_2D_basic_kernelPhS_S_iii_param_5];
	cvta.to.global.u64 	%rd1, %rd9;
	cvta.to.global.u64 	%rd2, %rd8;
	mov.u32 	%r68, %ctaid.x;
	mov.u32 	%r69, %ntid.x;
	mov.u32 	%r70, %tid.x;
	mad.lo.s32 	%r1, %r68, %r69, %r70;
	mov.u32 	%r71, %ctaid.y;
	mov.u32 	%r72, %ntid.y;
	mov.u32 	%r73, %tid.y;
	mad.lo.s32 	%r74, %r71, %r72, %r73;
	setp.ge.s32 	%p2, %r1, %r65;
	setp.ge.s32 	%p3, %r74, %r67;
	or.pred  	%p4, %p2, %p3;
	@%p4 bra 	$L__BB0_46;
	shr.u32 	%r75, %r64, 31;
	add.s32 	%r76, %r64, %r75;
	shr.s32 	%r77, %r76, 1;
	neg.s32 	%r3, %r77;
	sub.s32 	%r4, %r1, %r77;
	setp.lt.s32 	%p5, %r64, 1;
	mov.b16 	%rs34, 0;
	@%p5 bra 	$L__BB0_45;
	and.b32  	%r5, %r64, 7;
	add.s32 	%r6, %r5, -1;
	and.b32  	%r7, %r64, 3;
	and.b32  	%r8, %r64, 2147483640;
	and.b32  	%r9, %r64, 1;
	add.s32 	%r10, %r3, %r74;
	mov.b32 	%r120, 0;
	cvt.s64.s32 	%rd37, %r4;
	mov.u32 	%r124, %r120;
$L__BB0_3:
	setp.lt.u32 	%p6, %r64, 8;
	add.s32 	%r81, %r10, %r120;
	setp.gt.s32 	%p7, %r81, -1;
	setp.lt.s32 	%p8, %r81, %r67;
	and.pred  	%p1, %p7, %p8;
	mul.lo.s32 	%r13, %r81, %r65;
	mul.lo.s32 	%r14, %r120, %r64;
	mov.b32 	%r140, 0;
	@%p6 bra 	$L__BB0_22;
	mov.b32 	%r122, 0;
	cvt.s64.s32 	%rd16, %r13;
	cvt.u64.u32 	%rd19, %r14;
$L__BB0_5:
	.pragma "nounroll";
	add.s32 	%r17, %r4, %r122;
	setp.gt.s32 	%p9, %r17, -1;
	setp.lt.s32 	%p10, %r17, %r65;
	and.pred  	%p11, %p9, %p10;
	and.pred  	%p13, %p1, %p11;
	not.pred 	%p14, %p13;
	@%p14 bra 	$L__BB0_7;
	add.s32 	%r83, %r17, %r13;
	cvt.s64.s32 	%rd10, %r83;
	add.s64 	%rd11, %rd2, %rd10;
	ld.global.u8 	%rs4, [%rd11];
	add.s32 	%r84, %r122, %r14;
	cvt.u64.u32 	%rd12, %r84;
	add.s64 	%rd13, %rd1, %rd12;
	ld.global.u8 	%rs5, [%rd13];
	mul.wide.u16 	%r85, %rs5, %rs4;
	add.s32 	%r124, %r85, %r124;
$L__BB0_7:
	add.s32 	%r86, %r17, 1;
	setp.gt.s32 	%p15, %r86, -1;
	setp.lt.s32 	%p16, %r86, %r65;
	and.pred  	%p17, %p15, %p16;
	and.pred  	%p18, %p1, %p17;
	cvt.s64.s32 	%rd14, %r122;
	add.s64 	%rd17, %rd37, %rd14;
	add.s64 	%rd18, %rd17, %rd16;
	add.s64 	%rd3, %rd2, %rd18;
	add.s64 	%rd20, %rd14, %rd19;
	add.s64 	%rd4, %rd1, %rd20;
	not.pred 	%p19, %p18;
	@%p19 bra 	$L__BB0_9;
	ld.global.u8 	%rs6, [%rd3+1];
	ld.global.u8 	%rs7, [%rd4+1];
	mul.wide.u16 	%r87, %rs7, %rs6;
	add.s32 	%r124, %r87, %r124;
$L__BB0_9:
	add.s32 	%r88, %r17, 2;
	setp.gt.s32 	%p20, %r88, -1;
	setp.lt.s32 	%p21, %r88, %r65;
	and.pred  	%p22, %p20, %p21;
	and.pred  	%p23, %p1, %p22;
	not.pred 	%p24, %p23;
	@%p24 bra 	$L__BB0_11;
	ld.global.u8 	%rs8, [%rd3+2];
	ld.global.u8 	%rs9, [%rd4+2];
	mul.wide.u16 	%r89, %rs9, %rs8;
	add.s32 	%r124, %r89, %r124;
$L__BB0_11:
	add.s32 	%r90, %r17, 3;
	setp.gt.s32 	%p25, %r90, -1;
	setp.lt.s32 	%p26, %r90, %r65;
	and.pred  	%p27, %p25, %p26;
	and.pred  	%p28, %p1, %p27;
	not.pred 	%p29, %p28;
	@%p29 bra 	$L__BB0_13;
	ld.global.u8 	%rs10, [%rd3+3];
	ld.global.u8 	%rs11, [%rd4+3];
	mul.wide.u16 	%r91, %rs11, %rs10;
	add.s32 	%r124, %r91, %r124;
$L__BB0_13:
	add.s32 	%r92, %r17, 4;
	setp.gt.s32 	%p30, %r92, -1;
	setp.lt.s32 	%p31, %r92, %r65;
	and.pred  	%p32, %p30, %p31;
	and.pred  	%p33, %p1, %p32;
	not.pred 	%p34, %p33;
	@%p34 bra 	$L__BB0_15;
	ld.global.u8 	%rs12, [%rd3+4];
	ld.global.u8 	%rs13, [%rd4+4];
	mul.wide.u16 	%r93, %rs13, %rs12;
	add.s32 	%r124, %r93, %r124;
$L__BB0_15:
	add.s32 	%r94, %r17, 5;
	setp.gt.s32 	%p35, %r94, -1;
	setp.lt.s32 	%p36, %r94, %r65;
	and.pred  	%p37, %p35, %p36;
	and.pred  	%p38, %p1, %p37;
	not.pred 	%p39, %p38;
	@%p39 bra 	$L__BB0_17;
	ld.global.u8 	%rs14, [%rd3+5];
	ld.global.u8 	%rs15, [%rd4+5];
	mul.wide.u16 	%r95, %rs15, %rs14;
	add.s32 	%r124, %r95, %r124;
$L__BB0_17:
	add.s32 	%r96, %r17, 6;
	setp.gt.s32 	%p40, %r96, -1;
	setp.lt.s32 	%p41, %r96, %r65;
	and.pred  	%p42, %p40, %p41;
	and.pred  	%p43, %p1, %p42;
	not.pred 	%p44, %p43;
	@%p44 bra 	$L__BB0_19;
	ld.global.u8 	%rs16, [%rd3+6];
	ld.global.u8 	%rs17, [%rd4+6];
	mul.wide.u16 	%r97, %rs17, %rs16;
	add.s32 	%r124, %r97, %r124;
$L__BB0_19:
	add.s32 	%r98, %r17, 7;
	setp.gt.s32 	%p45, %r98, -1;
	setp.lt.s32 	%p46, %r98, %r65;
	and.pred  	%p47, %p45, %p46;
	and.pred  	%p48, %p1, %p47;
	not.pred 	%p49, %p48;
	@%p49 bra 	$L__BB0_21;
	ld.global.u8 	%rs18, [%rd3+7];
	ld.global.u8 	%rs19, [%rd4+7];
	mul.wide.u16 	%r99, %rs19, %rs18;
	add.s32 	%r124, %r99, %r124;
$L__BB0_21:
	add.s32 	%r122, %r122, 8;
	setp.ne.s32 	%p50, %r122, %r8;
	mov.u32 	%r140, %r8;
	@%p50 bra 	$L__BB0_5;
$L__BB0_22:
	setp.eq.s32 	%p51, %r5, 0;
	@%p51 bra 	$L__BB0_43;
	setp.lt.u32 	%p52, %r6, 3;
	@%p52 bra 	$L__BB0_33;
	add.s32 	%r38, %r4, %r140;
	setp.gt.s32 	%p53, %r38, -1;
	setp.lt.s32 	%p54, %r38, %r65;
	and.pred  	%p55, %p53, %p54;
	and.pred  	%p57, %p1, %p55;
	not.pred 	%p58, %p57;
	@%p58 bra 	$L__BB0_26;
	add.s32 	%r101, %r38, %r13;
	cvt.s64.s32 	%rd21, %r101;
	add.s64 	%rd22, %rd2, %rd21;
	ld.global.u8 	%rs20, [%rd22];
	add.s32 	%r102, %r140, %r14;
	cvt.u64.u32 	%rd23, %r102;
	add.s64 	%rd24, %rd1, %rd23;
	ld.global.u8 	%rs21, [%rd24];
	mul.wide.u16 	%r103, %rs21, %rs20;
	add.s32 	%r124, %r103, %r124;
$L__BB0_26:
	add.s32 	%r104, %r38, 1;
	setp.gt.s32 	%p59, %r104, -1;
	setp.lt.s32 	%p60, %r104, %r65;
	and.pred  	%p61, %p59, %p60;
	and.pred  	%p62, %p1, %p61;
	cvt.u64.u32 	%rd25, %r140;
	cvt.s64.s32 	%rd27, %r13;
	add.s64 	%rd28, %rd37, %rd25;
	add.s64 	%rd29, %rd28, %rd27;
	add.s64 	%rd5, %rd2, %rd29;
	cvt.u64.u32 	%rd30, %r14;
	add.s64 	%rd31, %rd25, %rd30;
	add.s64 	%rd6, %rd1, %rd31;
	not.pred 	%p63, %p62;
	@%p63 bra 	$L__BB0_28;
	ld.global.u8 	%rs22, [%rd5+1];
	ld.global.u8 	%rs23, [%rd6+1];
	mul.wide.u16 	%r105, %rs23, %rs22;
	add.s32 	%r124, %r105, %r124;
$L__BB0_28:
	add.s32 	%r106, %r38, 2;
	setp.gt.s32 	%p64, %r106, -1;
	setp.lt.s32 	%p65, %r106, %r65;
	and.pred  	%p66, %p64, %p65;
	and.pred  	%p67, %p1, %p66;
	not.pred 	%p68, %p67;
	@%p68 bra 	$L__BB0_30;
	ld.global.u8 	%rs24, [%rd5+2];
	ld.global.u8 	%rs25, [%rd6+2];
	mul.wide.u16 	%r107, %rs25, %rs24;
	add.s32 	%r124, %r107, %r124;
$L__BB0_30:
	add.s32 	%r108, %r38, 3;
	setp.gt.s32 	%p69, %r108, -1;
	setp.lt.s32 	%p70, %r108, %r65;
	and.pred  	%p71, %p69, %p70;
	and.pred  	%p72, %p1, %p71;
	not.pred 	%p73, %p72;
	@%p73 bra 	$L__BB0_32;
	ld.global.u8 	%rs26, [%rd5+3];
	ld.global.u8 	%rs27, [%rd6+3];
	mul.wide.u16 	%r109, %rs27, %rs26;
	add.s32 	%r124, %r109, %r124;
$L__BB0_32:
	add.s32 	%r140, %r140, 4;
$L__BB0_33:
	setp.eq.s32 	%p74, %r7, 0;
	@%p74 bra 	$L__BB0_43;
	setp.eq.s32 	%p75, %r7, 1;
	@%p75 bra 	$L__BB0_40;
	add.s32 	%r51, %r4, %r140;
	setp.gt.s32 	%p76, %r51, -1;
	setp.lt.s32 	%p77, %r51, %r65;
	and.pred  	%p78, %p76, %p77;
	and.pred  	%p80, %p1, %p78;
	not.pred 	%p81, %p80;
	@%p81 bra 	$L__BB0_37;
	add.s32 	%r111, %r51, %r13;
	cvt.s64.s32 	%rd32, %r111;
	add.s64 	%rd33, %rd2, %rd32;
	ld.global.u8 	%rs28, [%rd33];
	add.s32 	%r112, %r140, %r14;
	cvt.u64.u32 	%rd34, %r112;
	add.s64 	%rd35, %rd1, %rd34;
	ld.global.u8 	%rs29, [%rd35];
	mul.wide.u16 	%r113, %rs29, %rs28;
	add.s32 	%r124, %r113, %r124;
$L__BB0_37:
	add.s32 	%r114, %r51, 1;
	setp.gt.s32 	%p82, %r114, -1;
	setp.lt.s32 	%p83, %r114, %r65;
	and.pred  	%p84, %p82, %p83;
	and.pred  	%p85, %p1, %p84;
	not.pred 	%p86, %p85;
	@%p86 bra 	$L__BB0_39;
	cvt.s64.s32 	%rd36, %r13;
	cvt.s64.s32 	%rd38, %r140;
	add.s64 	%rd39, %rd37, %rd38;
	add.s64 	%rd40, %rd39, %rd36;
	add.s64 	%rd41, %rd2, %rd40;
	ld.global.u8 	%rs30, [%rd41+1];
	cvt.u64.u32 	%rd42, %r14;
	add.s64 	%rd43, %rd38, %rd42;
	add.s64 	%rd44, %rd1, %rd43;
	ld.global.u8 	%rs31, [%rd44+1];
	mul.wide.u16 	%r115, %rs31, %rs30;
	add.s32 	%r124, %r115, %r124;
$L__BB0_39:
	add.s32 	%r140, %r140, 2;
$L__BB0_40:
	setp.eq.s32 	%p87, %r9, 0;
	@%p87 bra 	$L__BB0_43;
	add.s32 	%r60, %r4, %r140;
	setp.gt.s32 	%p88, %r60, -1;
	setp.lt.s32 	%p89, %r60, %r65;
	and.pred  	%p90, %p88, %p89;
	and.pred  	%p92, %p1, %p90;
	not.pred 	%p93, %p92;
	@%p93 bra 	$L__BB0_43;
	add.s32 	%r116, %r60, %r13;
	cvt.s64.s32 	%rd45, %r116;
	add.s64 	%rd46, %rd2, %rd45;
	ld.global.u8 	%rs32, [%rd46];
	add.s32 	%r117, %r140, %r14;
	cvt.u64.u32 	%rd47, %r117;
	add.s64 	%rd48, %rd1, %rd47;
	ld.global.u8 	%rs33, [%rd48];
	mul.wide.u16 	%r118, %rs33, %rs32;
	add.s32 	%r124, %r118, %r124;
$L__BB0_43:
	add.s32 	%r120, %r120, 1;
	setp.ne.s32 	%p94, %r120, %r64;
	@%p94 bra 	$L__BB0_3;
	cvt.u16.u32 	%rs34, %r124;
$L__BB0_45:
	mad.lo.s32 	%r119, %r65, %r74, %r1;
	cvt.s64.s32 	%rd49, %r119;
	cvta.to.global.u64 	%rd50, %rd7;
	add.s64 	%rd51, %rd50, %rd49;
	st.global.u8 	[%rd51], %rs34;
$L__BB0_46:
	ret;

}
	// .globl	_Z28convolution_2D_tiling_kernelPhS_S_iii
.visible .entry _Z28convolution_2D_tiling_kernelPhS_S_iii(
	.param .u64 .ptr .align 1 _Z28convolution_2D_tiling_kernelPhS_S_iii_param_0,
	.param .u64 .ptr .align 1 _Z28convolution_2D_tiling_kernelPhS_S_iii_param_1,
	.param .u64 .ptr .align 1 _Z28convolution_2D_tiling_kernelPhS_S_iii_param_2,
	.param .u32 _Z28convolution_2D_tiling_kernelPhS_S_iii_param_3,
	.param .u32 _Z28convolution_2D_tiling_kernelPhS_S_iii_param_4,
	.param .u32 _Z28convolution_2D_tiling_kernelPhS_S_iii_param_5
)
{
	.reg .pred 	%p<22>;
	.reg .b16 	%rs<13>;
	.reg .b32 	%r<219>;
	.reg .b64 	%rd<36>;
	// demoted variable
	.shared .align 1 .b8 _ZZ28convolution_2D_tiling_kernelPhS_S_iiiE4d_in[64];
	ld.param.u64 	%rd6, [_Z28convolution_2D_tiling_kernelPhS_S_iii_param_0];
	ld.param.u64 	%rd8, [_Z28convolution_2D_tiling_kernelPhS_S_iii_param_1];
	ld.param.u32 	%r43, [_Z28convolution_2D_tiling_kernelPhS_S_iii_param_3];
	ld.param.u32 	%r44, [_Z28convolution_2D_tiling_kernelPhS_S_iii_param_4];
	ld.param.u32 	%r45, [_Z28convolution_2D_tiling_kernelPhS_S_iii_param_5];
	cvta.to.global.u64 	%rd1, %rd8;
	mov.u32 	%r46, %ctaid.x;
	mov.u32 	%r47, %ctaid.y;
	mov.u32 	%r1, %tid.x;
	mov.u32 	%r2, %tid.y;
	shr.u32 	%r48, %r43, 31;
	add.s32 	%r49, %r43, %r48;
	shr.s32 	%r50, %r49, 1;
	shl.b32 	%r51, %r47, 2;
	add.s32 	%r3, %r51, %r2;
	shl.b32 	%r52, %r46, 2;
	add.s32 	%r4, %r52, %r1;
	sub.s32 	%r5, %r3, %r50;
	sub.s32 	%r6, %r4, %r50;
	setp.lt.s32 	%p1, %r5, 0;
	setp.ge.s32 	%p2, %r5, %r45;
	or.pred  	%p3, %p1, %p2;
	@%p3 bra 	$L__BB1_3;
	setp.lt.s32 	%p4, %r6, 0;
	setp.ge.s32 	%p5, %r6, %r44;
	or.pred  	%p6, %p4, %p5;
	@%p6 bra 	$L__BB1_3;
	mad.lo.s32 	%r57, %r5, %r44, %r6;
	cvt.s64.s32 	%rd9, %r57;
	cvta.to.global.u64 	%rd10, %rd6;
	add.s64 	%rd11, %rd10, %rd9;
	ld.global.u8 	%rs4, [%rd11];
	shl.b32 	%r58, %r2, 3;
	mov.u32 	%r59, _ZZ28convolution_2D_tiling_kernelPhS_S_iiiE4d_in;
	add.s32 	%r60, %r59, %r58;
	add.s32 	%r61, %r60, %r1;
	st.shared.u8 	[%r61], %rs4;
	bra.uni 	$L__BB1_4;
$L__BB1_3:
	shl.b32 	%r53, %r2, 3;
	mov.u32 	%r54, _ZZ28convolution_2D_tiling_kernelPhS_S_iiiE4d_in;
	add.s32 	%r55, %r54, %r53;
	add.s32 	%r56, %r55, %r1;
	mov.b16 	%rs3, 0;
	st.shared.u8 	[%r56], %rs3;
$L__BB1_4:
	bar.sync 	0;
	or.b32  	%r62, %r2, %r1;
	and.b32  	%r63, %r62, 1020;
	setp.ne.s32 	%p7, %r63, 0;
	@%p7 bra 	$L__BB1_24;
	setp.lt.s32 	%p8, %r43, 1;
	mov.b16 	%rs12, 0;
	@%p8 bra 	$L__BB1_22;
	and.b32  	%r7, %r43, 15;
	and.b32  	%r8, %r43, 7;
	and.b32  	%r9, %r43, 3;
	and.b32  	%r65, %r43, 2147483632;
	neg.s32 	%r10, %r65;
	mov.b32 	%r204, 0;
	mov.u32 	%r218, %r204;
$L__BB1_7:
	setp.lt.u32 	%p9, %r43, 16;
	mul.lo.s32 	%r13, %r204, %r43;
	add.s32 	%r14, %r204, %r2;
	mov.b32 	%r213, 0;
	@%p9 bra 	$L__BB1_10;
	cvt.u64.u32 	%rd12, %r13;
	add.s64 	%rd13, %rd1, %rd12;
	add.s64 	%rd35, %rd13, 7;
	shl.b32 	%r68, %r14, 3;
	mov.u32 	%r69, _ZZ28convolution_2D_tiling_kernelPhS_S_iiiE4d_in;
	add.s32 	%r70, %r1, %r69;
	add.s32 	%r71, %r70, %r68;
	add.s32 	%r206, %r71, 7;
	mov.u32 	%r207, %r10;
$L__BB1_9:
	.pragma "nounroll";
	ld.shared.u8 	%r72, [%r206+-4];
	ld.shared.u8 	%r73, [%r206+-5];
	prmt.b32 	%r74, %r73, %r72, 0x3340U;
	ld.shared.u8 	%r75, [%r206+-6];
	ld.shared.u8 	%r76, [%r206+-7];
	prmt.b32 	%r77, %r76, %r75, 0x3340U;
	prmt.b32 	%r78, %r77, %r74, 0x5410U;
	ld.global.u8 	%r79, [%rd35+-4];
	ld.global.u8 	%r80, [%rd35+-5];
	prmt.b32 	%r81, %r80, %r79, 0x3340U;
	ld.global.u8 	%r82, [%rd35+-6];
	ld.global.u8 	%r83, [%rd35+-7];
	prmt.b32 	%r84, %r83, %r82, 0x3340U;
	prmt.b32 	%r85, %r84, %r81, 0x5410U;
	mov.b32 	%r86, 0;
	dp4a.u32.u32 	%r87, %r78, %r85, %r86;
	ld.shared.u8 	%r88, [%r206];
	ld.shared.u8 	%r89, [%r206+-1];
	prmt.b32 	%r90, %r89, %r88, 0x3340U;
	ld.shared.u8 	%r91, [%r206+-2];
	ld.shared.u8 	%r92, [%r206+-3];
	prmt.b32 	%r93, %r92, %r91, 0x3340U;
	prmt.b32 	%r94, %r93, %r90, 0x5410U;
	ld.global.u8 	%r95, [%rd35];
	ld.global.u8 	%r96, [%rd35+-1];
	prmt.b32 	%r97, %r96, %r95, 0x3340U;
	ld.global.u8 	%r98, [%rd35+-2];
	ld.global.u8 	%r99, [%rd35+-3];
	prmt.b32 	%r100, %r99, %r98, 0x3340U;
	prmt.b32 	%r101, %r100, %r97, 0x5410U;
	dp4a.u32.u32 	%r102, %r94, %r101, %r86;
	ld.shared.u8 	%r103, [%r206+4];
	ld.shared.u8 	%r104, [%r206+3];
	prmt.b32 	%r105, %r104, %r103, 0x3340U;
	ld.shared.u8 	%r106, [%r206+2];
	ld.shared.u8 	%r107, [%r206+1];
	prmt.b32 	%r108, %r107, %r106, 0x3340U;
	prmt.b32 	%r109, %r108, %r105, 0x5410U;
	ld.global.u8 	%r110, [%rd35+4];
	ld.global.u8 	%r111, [%rd35+3];
	prmt.b32 	%r112, %r111, %r110, 0x3340U;
	ld.global.u8 	%r113, [%rd35+2];
	ld.global.u8 	%r114, [%rd35+1];
	prmt.b32 	%r115, %r114, %r113, 0x3340U;
	prmt.b32 	%r116, %r115, %r112, 0x5410U;
	dp4a.u32.u32 	%r117, %r109, %r116, %r86;
	ld.shared.u8 	%r118, [%r206+8];
	ld.shared.u8 	%r119, [%r206+7];
	prmt.b32 	%r120, %r119, %r118, 0x3340U;
	ld.shared.u8 	%r121, [%r206+6];
	ld.shared.u8 	%r122, [%r206+5];
	prmt.b32 	%r123, %r122, %r121, 0x3340U;
	prmt.b32 	%r124, %r123, %r120, 0x5410U;
	ld.global.u8 	%r125, [%rd35+8];
	ld.global.u8 	%r126, [%rd35+7];
	prmt.b32 	%r127, %r126, %r125, 0x3340U;
	ld.global.u8 	%r128, [%rd35+6];
	ld.global.u8 	%r129, [%rd35+5];
	prmt.b32 	%r130, %r129, %r128, 0x3340U;
	prmt.b32 	%r131, %r130, %r127, 0x5410U;
	dp4a.u32.u32 	%r132, %r124, %r131, %r86;
	add.s32 	%r133, %r132, %r117;
	add.s32 	%r134, %r133, %r102;
	add.s32 	%r135, %r134, %r87;
	add.s32 	%r218, %r135, %r218;
	add.s32 	%r207, %r207, 16;
	add.s64 	%rd35, %rd35, 16;
	add.s32 	%r206, %r206, 16;
	setp.ne.s32 	%p10, %r207, 0;
	mov.u32 	%r213, %r65;
	@%p10 bra 	$L__BB1_9;
$L__BB1_10:
	setp.eq.s32 	%p11, %r7, 0;
	@%p11 bra 	$L__BB1_20;
	shl.b32 	%r138, %r14, 3;
	mov.u32 	%r139, _ZZ28convolution_2D_tiling_kernelPhS_S_iiiE4d_in;
	add.s32 	%r26, %r139, %r138;
	add.s32 	%r140, %r7, -1;
	setp.lt.u32 	%p12, %r140, 7;
	@%p12 bra 	$L__BB1_13;
	add.s32 	%r141, %r213, %r13;
	cvt.u64.u32 	%rd14, %r141;
	add.s64 	%rd15, %rd1, %rd14;
	add.s32 	%r142, %r213, %r1;
	add.s32 	%r143, %r26, %r142;
	cvt.u64.u32 	%rd16, %r13;
	cvt.u64.u32 	%rd17, %r213;
	add.s64 	%rd18, %rd17, %rd16;
	add.s64 	%rd19, %rd1, %rd18;
	ld.shared.u8 	%r144, [%r143+4];
	ld.shared.u8 	%r145, [%r143+3];
	prmt.b32 	%r146, %r145, %r144, 0x3340U;
	ld.shared.u8 	%r147, [%r143+2];
	ld.shared.u8 	%r148, [%r143+1];
	prmt.b32 	%r149, %r148, %r147, 0x3340U;
	prmt.b32 	%r150, %r149, %r146, 0x5410U;
	ld.global.u8 	%r151, [%rd19+4];
	ld.global.u8 	%r152, [%rd19+3];
	prmt.b32 	%r153, %r152, %r151, 0x3340U;
	ld.global.u8 	%r154, [%rd19+2];
	ld.global.u8 	%r155, [%rd19+1];
	prmt.b32 	%r156, %r155, %r154, 0x3340U;
	prmt.b32 	%r157, %r156, %r153, 0x5410U;
	mov.b32 	%r158, 0;
	dp4a.u32.u32 	%r159, %r150, %r157, %r158;
	ld.shared.u8 	%r160, [%r143];
	ld.shared.u8 	%r161, [%r143+7];
	prmt.b32 	%r162, %r161, %r160, 0x3340U;
	ld.shared.u8 	%r163, [%r143+6];
	ld.shared.u8 	%r164, [%r143+5];
	prmt.b32 	%r165, %r164, %r163, 0x3340U;
	prmt.b32 	%r166, %r165, %r162, 0x5410U;
	ld.global.u8 	%r167, [%rd15];
	ld.global.u8 	%r168, [%rd19+7];
	prmt.b32 	%r169, %r168, %r167, 0x3340U;
	ld.global.u8 	%r170, [%rd19+6];
	ld.global.u8 	%r171, [%rd19+5];
	prmt.b32 	%r172, %r171, %r170, 0x3340U;
	prmt.b32 	%r173, %r172, %r169, 0x5410U;
	dp4a.u32.u32 	%r174, %r166, %r173, %r158;
	add.s32 	%r175, %r174, %r159;
	add.s32 	%r218, %r175, %r218;
	add.s32 	%r213, %r213, 8;
$L__BB1_13:
	setp.eq.s32 	%p13, %r8, 0;
	@%p13 bra 	$L__BB1_20;
	add.s32 	%r177, %r8, -1;
	setp.lt.u32 	%p14, %r177, 3;
	@%p14 bra 	$L__BB1_16;
	add.s32 	%r178, %r213, %r13;
	cvt.u64.u32 	%rd20, %r178;
	add.s64 	%rd21, %rd1, %rd20;
	add.s32 	%r179, %r213, %r1;
	add.s32 	%r180, %r26, %r179;
	cvt.u64.u32 	%rd22, %r13;
	cvt.u64.u32 	%rd23, %r213;
	add.s64 	%rd24, %rd23, %rd22;
	add.s64 	%rd25, %rd1, %rd24;
	ld.shared.u8 	%r181, [%r180];
	ld.shared.u8 	%r182, [%r180+3];
	prmt.b32 	%r183, %r182, %r181, 0x3340U;
	ld.shared.u8 	%r184, [%r180+2];
	ld.shared.u8 	%r185, [%r180+1];
	prmt.b32 	%r186, %r185, %r184, 0x3340U;
	prmt.b32 	%r187, %r186, %r183, 0x5410U;
	ld.global.u8 	%r188, [%rd21];
	ld.global.u8 	%r189, [%rd25+3];
	prmt.b32 	%r190, %r189, %r188, 0x3340U;
	ld.global.u8 	%r191, [%rd25+2];
	ld.global.u8 	%r192, [%rd25+1];
	prmt.b32 	%r193, %r192, %r191, 0x3340U;
	prmt.b32 	%r194, %r193, %r190, 0x5410U;
	mov.b32 	%r195, 0;
	dp4a.u32.u32 	%r196, %r187, %r194, %r195;
	add.s32 	%r218, %r196, %r218;
	add.s32 	%r213, %r213, 4;
$L__BB1_16:
	setp.eq.s32 	%p15, %r9, 0;
	@%p15 bra 	$L__BB1_20;
	setp.eq.s32 	%p16, %r9, 1;
	add.s32 	%r197, %r213, %r13;
	cvt.u64.u32 	%rd26, %r197;
	add.s64 	%rd27, %rd1, %rd26;
	ld.global.u8 	%rs6, [%rd27];
	add.s32 	%r198, %r213, %r1;
	add.s32 	%r37, %r26, %r198;
	ld.shared.u8 	%rs7, [%r37];
	mul.wide.u16 	%r199, %rs7, %rs6;
	add.s32 	%r218, %r199, %r218;
	@%p16 bra 	$L__BB1_20;
	setp.eq.s32 	%p17, %r9, 2;
	cvt.u64.u32 	%rd28, %r13;
	cvt.u64.u32 	%rd29, %r213;
	add.s64 	%rd30, %rd29, %rd28;
	add.s64 	%rd5, %rd1, %rd30;
	ld.global.u8 	%rs8, [%rd5+1];
	ld.shared.u8 	%rs9, [%r37+1];
	mul.wide.u16 	%r200, %rs9, %rs8;
	add.s32 	%r218, %r200, %r218;
	@%p17 bra 	$L__BB1_20;
	ld.global.u8 	%rs10, [%rd5+2];
	ld.shared.u8 	%rs11, [%r37+2];
	mul.wide.u16 	%r201, %rs11, %rs10;
	add.s32 	%r218, %r201, %r218;
$L__BB1_20:
	add.s32 	%r204, %r204, 1;
	setp.ne.s32 	%p18, %r204, %r43;
	@%p18 bra 	$L__BB1_7;
	cvt.u16.u32 	%rs12, %r218;
$L__BB1_22:
	setp.ge.s32 	%p19, %r3, %r45;
	setp.ge.s32 	%p20, %r4, %r44;
	or.pred  	%p21, %p19, %p20;
	@%p21 bra 	$L__BB1_24;
	ld.param.u64 	%rd34, [_Z28convolution_2D_tiling_kernelPhS_S_iii_param_2];
	mad.lo.s32 	%r203, %r44, %r3, %r4;
	cvt.u64.u32 	%rd31, %r203;
	cvta.to.global.u64 	%rd32, %rd34;
	add.s64 	%rd33, %rd32, %rd31;
	st.global.u8 	[%rd33], %rs12;
$L__BB1_24:
	ret;

}
	// .globl	_Z11matrix_diffPhS_S_ii
.visible .entry _Z11matrix_diffPhS_S_ii(
	.param .u64 .ptr .align 1 _Z11matrix_diffPhS_S_ii_param_0,
	.param .u64 .ptr .align 1 _Z11matrix_diffPhS_S_ii_param_1,
	.param .u64 .ptr .align 1 _Z11matrix_diffPhS_S_ii_param_2,
	.param .u32 _Z11matrix_diffPhS_S_ii_param_3,
	.param .u32 _Z11matrix_diffPhS_S_ii_param_4
)
{
	.reg .pred 	%p<4>;
	.reg .b16 	%rs<4>;
	.reg .b32 	%r<12>;
	.reg .b64 	%rd<11>;

	ld.param.u64 	%rd1, [_Z11matrix_diffPhS_S_ii_param_0];
	ld.param.u64 	%rd2, [_Z11matrix_diffPhS_S_ii_param_1];
	ld.param.u64 	%rd3, [_Z11matrix_diffPhS_S_ii_param_2];
	ld.param.u32 	%r3, [_Z11matrix_diffPhS_S_ii_param_3];
	ld.param.u32 	%r4, [_Z11matrix_diffPhS_S_ii_param_4];
	mov.u32 	%r5, %ctaid.y;
	mov.u32 	%r6, %ntid.y;
	mov.u32 	%r7, %tid.y;
	mad.lo.s32 	%r1, %r5, %r6, %r7;
	mov.u32 	%r8, %ctaid.x;
	mov.u32 	%r9, %ntid.x;
	mov.u32 	%r10, %tid.x;
	mad.lo.s32 	%r2, %r8, %r9, %r10;
	setp.ge.s32 	%p1, %r1, %r4;
	setp.ge.s32 	%p2, %r2, %r3;
	or.pred  	%p3, %p2, %p1;
	@%p3 bra 	$L__BB2_2;
	cvta.to.global.u64 	%rd4, %rd1;
	cvta.to.global.u64 	%rd5, %rd2;
	cvta.to.global.u64 	%rd6, %rd3;
	mad.lo.s32 	%r11, %r3, %r1, %r2;
	cvt.s64.s32 	%rd7, %r11;
	add.s64 	%rd8, %rd4, %rd7;
	ld.global.u8 	%rs1, [%rd8];
	add.s64 	%rd9, %rd5, %rd7;
	ld.global.u8 	%rs2, [%rd9];
	sub.s16 	%rs3, %rs1, %rs2;
	add.s64 	%rd10, %rd6, %rd7;
	st.global.u8 	[%rd10], %rs3;
$L__BB2_2:
	ret;

}


// ===== COMPILED SASS (sm_100) =====

	.target	sm_100

	.elftype	@"ET_EXEC"


//--------------------- .note.nv.tkinfo           --------------------------
	.section	.note.nv.tkinfo,"",@"SHT_NOTE"
	.sectionflags	@"SHF_NOTE_NV_TKINFO"
	.tkinfo
        /*0018*/ 	.word	0x00000002
        /*0030*/ 	.string	""
        /*0030*/ 	.string	"ptxas"
        /*0030*/ 	.string	"Cuda compilation tools, release 13.0, V13.0.88"
        /*0030*/ 	.string	"Build cuda_13.0.r13.0/compiler.36424714_0"
        /*0030*/ 	.string	"-arch sm_100 -m 64 "



//--------------------- .note.nv.cuinfo           --------------------------
	.section	.note.nv.cuinfo,"",@"SHT_NOTE"
	.sectionflags	@"SHF_NOTE_NV_CUINFO"
        /*0018*/ 	.short	0x0002
        /*001a*/ 	.short	0x0064
        /*001c*/ 	.short	0x0082
	.zero		2


//--------------------- .nv.info                  --------------------------
	.section	.nv.info,"",@"SHT_CUDA_INFO"
	.align	4


	//----- nvinfo : EIATTR_REGCOUNT
	.align		4
        /*0000*/ 	.byte	0x04, 0x2f
        /*0002*/ 	.short	(.L_1 - .L_0)
	.align		4
.L_0:
        /*0004*/ 	.word	index@(_Z27convolution_2D_basic_kernelPhS_S_iii)
        /*0008*/ 	.word	0x0000001f


	//----- nvinfo : EIATTR_FRAME_SIZE
	.align		4
.L_1:
        /*000c*/ 	.byte	0x04, 0x11
        /*000e*/ 	.short	(.L_3 - .L_2)
	.align		4
.L_2:
        /*0010*/ 	.word	index@(_Z27convolution_2D_basic_kernelPhS_S_iii)
        /*0014*/ 	.word	0x00000000


	//----- nvinfo : EIATTR_REGCOUNT
	.align		4
.L_3:
        /*0018*/ 	.byte	0x04, 0x2f
        /*001a*/ 	.short	(.L_5 - .L_4)
	.align		4
.L_4:
        /*001c*/ 	.word	index@(_Z28convolution_2D_tiling_kernelPhS_S_iii)
        /*0020*/ 	.word	0x0000001f


	//----- nvinfo : EIATTR_FRAME_SIZE
	.align		4
.L_5:
        /*0024*/ 	.byte	0x04, 0x11
        /*0026*/ 	.short	(.L_7 - .L_6)
	.align		4
.L_6:
        /*0028*/ 	.word	index@(_Z28convolution_2D_tiling_kernelPhS_S_iii)
        /*002c*/ 	.word	0x00000000


	//----- nvinfo : EIATTR_REGCOUNT
	.align		4
.L_7:
        /*0030*/ 	.byte	0x04, 0x2f
        /*0032*/ 	.short	(.L_9 - .L_8)
	.align		4
.L_8:
        /*0034*/ 	.word	index@(_Z11matrix_diffPhS_S_ii)
        /*0038*/ 	.word	0x0000000c


	//----- nvinfo : EIATTR_FRAME_SIZE
	.align		4
.L_9:
        /*003c*/ 	.byte	0x04, 0x11
        /*003e*/ 	.short	(.L_11 - .L_10)
	.align		4
.L_10:
        /*0040*/ 	.word	index@(_Z11matrix_diffPhS_S_ii)
        /*0044*/ 	.word	0x00000000


	//----- nvinfo : EIATTR_MIN_STACK_SIZE
	.align		4
.L_11:
        /*0048*/ 	.byte	0x04, 0x12
        /*004a*/ 	.short	(.L_13 - .L_12)
	.align		4
.L_12:
        /*004c*/ 	.word	index@(_Z11matrix_diffPhS_S_ii)
        /*0050*/ 	.word	0x00000000


	//----- nvinfo : EIATTR_MIN_STACK_SIZE
	.align		4
.L_13:
        /*0054*/ 	.byte	0x04, 0x12
        /*0056*/ 	.short	(.L_15 - .L_14)
	.align		4
.L_14:
        /*0058*/ 	.word	index@(_Z28convolution_2D_tiling_kernelPhS_S_iii)
        /*005c*/ 	.word	0x00000000


	//----- nvinfo : EIATTR_MIN_STACK_SIZE
	.align		4
.L_15:
        /*0060*/ 	.byte	0x04, 0x12
        /*0062*/ 	.short	(.L_17 - .L_16)
	.align		4
.L_16:
        /*0064*/ 	.word	index@(_Z27convolution_2D_basic_kernelPhS_S_iii)
        /*0068*/ 	.word	0x00000000
.L_17:


//--------------------- .nv.compat                --------------------------
	.section	.nv.compat,"",@"SHT_CUDA_COMPAT_INFO"
	.align	4
        /*0000*/ 	.byte	0x02, 0x09, 0x00, 0x00, 0x02, 0x02, 0x01, 0x00, 0x02, 0x05, 0x05, 0x00, 0x03, 0x07, 0x01, 0x01
        /*0010*/ 	.byte	0x02, 0x03, 0x00, 0x00, 0x02, 0x06, 0x01, 0x00, 0x04, 0x0b, 0x08, 0x00, 0x09, 0x00, 0x00, 0x00
        /*0020*/ 	.byte	0x00, 0x00, 0x00, 0x00


//--------------------- .nv.info._Z11matrix_diffPhS_S_ii --------------------------
	.section	.nv.info._Z11matrix_diffPhS_S_ii,"",@"SHT_CUDA_INFO"
	.sectionflags	@""
	.align	4


	//----- nvinfo : EIATTR_CUDA_API_VERSION
	.align		4
        /*0000*/ 	.byte	0x04, 0x37
        /*0002*/ 	.short	(.L_19 - .L_18)
.L_18:
        /*0004*/ 	.word	0x00000082


	//----- nvinfo : EIATTR_KPARAM_INFO
	.align		4
.L_19:
        /*0008*/ 	.byte	0x04, 0x17
        /*000a*/ 	.short	(.L_21 - .L_20)
.L_20:
        /*000c*/ 	.word	0x00000000
        /*0010*/ 	.short	0x0004
        /*0012*/ 	.short	0x001c
        /*0014*/ 	.byte	0x00, 0xf0, 0x11, 0x00


	//----- nvinfo : EIATTR_KPARAM_INFO
	.align		4
.L_21:
        /*0018*/ 	.byte	0x04, 0x17
        /*001a*/ 	.short	(.L_23 - .L_22)
.L_22:
        /*001c*/ 	.word	0x00000000
        /*0020*/ 	.short	0x0003
        /*0022*/ 	.short	0x0018
        /*0024*/ 	.byte	0x00, 0xf0, 0x11, 0x00


	//----- nvinfo : EIATTR_KPARAM_INFO
	.align		4
.L_23:
        /*0028*/ 	.byte	0x04, 0x17
        /*002a*/ 	.short	(.L_25 - .L_24)
.L_24:
        /*002c*/ 	.word	0x00000000
        /*0030*/ 	.short	0x0002
        /*0032*/ 	.short	0x0010
        /*0034*/ 	.byte	0x00, 0xf5, 0x21, 0x00


	//----- nvinfo : EIATTR_KPARAM_INFO
	.align		4
.L_25:
        /*0038*/ 	.byte	0x04, 0x17
        /*003a*/ 	.short	(.L_27 - .L_26)
.L_26:
        /*003c*/ 	.word	0x00000000
        /*0040*/ 	.short	0x0001
        /*0042*/ 	.short	0x0008
        /*0044*/ 	.byte	0x00, 0xf5, 0x21, 0x00


	//----- nvinfo : EIATTR_KPARAM_INFO
	.align		4
.L_27:
        /*0048*/ 	.byte	0x04, 0x17
        /*004a*/ 	.short	(.L_29 - .L_28)
.L_28:
        /*004c*/ 	.word	0x00000000
        /*0050*/ 	.short	0x0000
        /*0052*/ 	.short	0x0000
        /*0054*/ 	.byte	0x00, 0xf5, 0x21, 0x00


	//----- nvinfo : EIATTR_SPARSE_MMA_MASK
	.align		4
.L_29:
        /*0058*/ 	.byte	0x03, 0x50
        /*005a*/ 	.short	0x0000


	//----- nvinfo : EIATTR_MAXREG_COUNT
	.align		4
        /*005c*/ 	.byte	0x03, 0x1b
        /*005e*/ 	.short	0x00ff


	//----- nvinfo : EIATTR_MERCURY_ISA_VERSION
	.align		4
        /*0060*/ 	.byte	0x03, 0x5f
        /*0062*/ 	.short	0x0101


	//----- nvinfo : EIATTR_VRC_CTA_INIT_COUNT
	.align		4
        /*0064*/ 	.byte	0x02, 0x4a
	.zero		1
	.zero		1


	//----- nvinfo : EIATTR_EXIT_INSTR_OFFSETS
	.align		4
        /*0068*/ 	.byte	0x04, 0x1c
        /*006a*/ 	.short	(.L_31 - .L_30)


	//   ....[0]....
.L_30:
        /*006c*/ 	.word	0x000000c0


	//   ....[1]....
        /*0070*/ 	.word	0x000001e0


	//----- nvinfo : EIATTR_CBANK_PARAM_SIZE
	.align		4
.L_31:
        /*0074*/ 	.byte	0x03, 0x19
        /*0076*/ 	.short	0x0020


	//----- nvinfo : EIATTR_PARAM_CBANK
	.align		4
        /*0078*/ 	.byte	0x04, 0x0a
        /*007a*/ 	.short	(.L_33 - .L_32)
	.align		4
.L_32:
        /*007c*/ 	.word	index@(.nv.constant0._Z11matrix_diffPhS_S_ii)
        /*0080*/ 	.short	0x0380
        /*0082*/ 	.short	0x0020


	//----- nvinfo : EIATTR_SW_WAR
	.align		4
.L_33:
        /*0084*/ 	.byte	0x04, 0x36
        /*0086*/ 	.short	(.L_35 - .L_34)
.L_34:
        /*0088*/ 	.word	0x00000008
.L_35:


//--------------------- .nv.info._Z28convolution_2D_tiling_kernelPhS_S_iii --------------------------
	.section	.nv.info._Z28convolution_2D_tiling_kernelPhS_S_iii,"",@"SHT_CUDA_INFO"
	.sectionflags	@""
	.align	4


	//----- nvinfo : EIATTR_CUDA_API_VERSION
	.align		4
        /*0000*/ 	.byte	0x04, 0x37
        /*0002*/ 	.short	(.L_37 - .L_36)
.L_36:
        /*0004*/ 	.word	0x00000082


	//----- nvinfo : EIATTR_KPARAM_INFO
	.align		4
.L_37:
        /*0008*/ 	.byte	0x04, 0x17
        /*000a*/ 	.short	(.L_39 - .L_38)
.L_38:
        /*000c*/ 	.word	0x00000000
        /*0010*/ 	.short	0x0005
        /*0012*/ 	.short	0x0020
        /*0014*/ 	.byte	0x00, 0xf0, 0x11, 0x00


	//----- nvinfo : EIATTR_KPARAM_INFO
	.align		4
.L_39:
        /*0018*/ 	.byte	0x04, 0x17
        /*001a*/ 	.short	(.L_41 - .L_40)
.L_40:
        /*001c*/ 	.word	0x00000000
        /*0020*/ 	.short	0x0004
        /*0022*/ 	.short	0x001c
        /*0024*/ 	.byte	0x00, 0xf0, 0x11, 0x00


	//----- nvinfo : EIATTR_KPARAM_INFO
	.align		4
.L_41:
        /*0028*/ 	.byte	0x04, 0x17
        /*002a*/ 	.short	(.L_43 - .L_42)
.L_42:
        /*002c*/ 	.word	0x00000000
        /*0030*/ 	.short	0x0003
        /*0032*/ 	.short	0x0018
        /*0034*/ 	.byte	0x00, 0xf0, 0x11, 0x00


	//----- nvinfo : EIATTR_KPARAM_INFO
	.align		4
.L_43:
        /*0038*/ 	.byte	0x04, 0x17
        /*003a*/ 	.short	(.L_45 - .L_44)
.L_44:
        /*003c*/ 	.word	0x00000000
        /*0040*/ 	.short	0x0002
        /*0042*/ 	.short	0x0010
        /*0044*/ 	.byte	0x00, 0xf5, 0x21, 0x00


	//----- nvinfo : EIATTR_KPARAM_INFO
	.align		4
.L_45:
        /*0048*/ 	.byte	0x04, 0x17
        /*004a*/ 	.short	(.L_47 - .L_46)
.L_46:
        /*004c*/ 	.word	0x00000000
        /*0050*/ 	.short	0x0001
        /*0052*/ 	.short	0x0008
        /*0054*/ 	.byte	0x00, 0xf5, 0x21, 0x00


	//----- nvinfo : EIATTR_KPARAM_INFO
	.align		4
.L_47:
        /*0058*/ 	.byte	0x04, 0x17
        /*005a*/ 	.short	(.L_49 - .L_48)
.L_48:
        /*005c*/ 	.word	0x00000000
        /*0060*/ 	.short	0x0000
        /*0062*/ 	.short	0x0000
        /*0064*/ 	.byte	0x00, 0xf5, 0x21, 0x00


	//----- nvinfo : EIATTR_SPARSE_MMA_MASK
	.align		4
.L_49:
        /*0068*/ 	.byte	0x03, 0x50
        /*006a*/ 	.short	0x0000


	//----- nvinfo : EIATTR_MAXREG_COUNT
	.align		4
        /*006c*/ 	.byte	0x03, 0x1b
        /*006e*/ 	.short	0x00ff


	//----- nvinfo : EIATTR_NUM_BARRIERS
	.align		4
        /*0070*/ 	.byte	0x02, 0x4c
        /*0072*/ 	.byte	0x01
	.zero		1


	//----- nvinfo : EIATTR_MERCURY_ISA_VERSION
	.align		4
        /*0074*/ 	.byte	0x03, 0x5f
        /*0076*/ 	.short	0x0101


	//----- nvinfo : EIATTR_VRC_CTA_INIT_COUNT
	.align		4
        /*0078*/ 	.byte	0x02, 0x4a
	.zero		1
	.zero		1


	//----- nvinfo : EIATTR_EXIT_INSTR_OFFSETS
	.align		4
        /*007c*/ 	.byte	0x04, 0x1c
        /*007e*/ 	.short	(.L_51 - .L_50)


	//   ....[0]....
.L_50:
        /*0080*/ 	.word	0x00000210


	//   ....[1]....
        /*0084*/ 	.word	0x00000ee0


	//   ....[2]....
        /*0088*/ 	.word	0x00000f40


	//----- nvinfo : EIATTR_CBANK_PARAM_SIZE
	.align		4
.L_51:
        /*008c*/ 	.byte	0x03, 0x19
        /*008e*/ 	.short	0x0024


	//----- nvinfo : EIATTR_PARAM_CBANK
	.align		4
        /*0090*/ 	.byte	0x04, 0x0a
        /*0092*/ 	.short	(.L_53 - .L_52)
	.align		4
.L_52:
        /*0094*/ 	.word	index@(.nv.constant0._Z28convolution_2D_tiling_kernelPhS_S_iii)
        /*0098*/ 	.short	0x0380
        /*009a*/ 	.short	0x0024


	//----- nvinfo : EIATTR_SW_WAR
	.align		4
.L_53:
        /*009c*/ 	.byte	0x04, 0x36
        /*009e*/ 	.short	(.L_55 - .L_54)
.L_54:
        /*00a0*/ 	.word	0x00000008
.L_55:


//--------------------- .nv.info._Z27convolution_2D_basic_kernelPhS_S_iii --------------------------
	.section	.nv.info._Z27convolution_2D_basic_kernelPhS_S_iii,"",@"SHT_CUDA_INFO"
	.sectionflags	@""
	.align	4


	//----- nvinfo : EIATTR_CUDA_API_VERSION
	.align		4
        /*0000*/ 	.byte	0x04, 0x37
        /*0002*/ 	.short	(.L_57 - .L_56)
.L_56:
        /*0004*/ 	.word	0x00000082


	//----- nvinfo : EIATTR_KPARAM_INFO
	.align		4
.L_57:
        /*0008*/ 	.byte	0x04, 0x17
        /*000a*/ 	.short	(.L_59 - .L_58)
.L_58:
        /*000c*/ 	.word	0x00000000
        /*0010*/ 	.short	0x0005
        /*0012*/ 	.short	0x0020
        /*0014*/ 	.byte	0x00, 0xf0, 0x11, 0x00


	//----- nvinfo : EIATTR_KPARAM_INFO
	.align		4
.L_59:
        /*0018*/ 	.byte	0x04, 0x17
        /*001a*/ 	.short	(.L_61 - .L_60)
.L_60:
        /*001c*/ 	.word	0x00000000
        /*0020*/ 	.short	0x0004
        /*0022*/ 	.short	0x001c
        /*0024*/ 	.byte	0x00, 0xf0, 0x11, 0x00


	//----- nvinfo : EIATTR_KPARAM_INFO
	.align		4
.L_61:
        /*0028*/ 	.byte	0x04, 0x17
        /*002a*/ 	.short	(.L_63 - .L_62)
.L_62:
        /*002c*/ 	.word	0x00000000
        /*0030*/ 	.short	0x0003
        /*0032*/ 	.short	0x0018
        /*0034*/ 	.byte	0x00, 0xf0, 0x11, 0x00


	//----- nvinfo : EIATTR_KPARAM_INFO
	.align		4
.L_63:
        /*0038*/ 	.byte	0x04, 0x17
        /*003a*/ 	.short	(.L_65 - .L_64)
.L_64:
        /*003c*/ 	.word	0x00000000
        /*0040*/ 	.short	0x0002
        /*0042*/ 	.short	0x0010
        /*0044*/ 	.byte	0x00, 0xf5, 0x21, 0x00


	//----- nvinfo : EIATTR_KPARAM_INFO
	.align		4
.L_65:
        /*0048*/ 	.byte	0x04, 0x17
        /*004a*/ 	.short	(.L_67 - .L_66)
.L_66:
        /*004c*/ 	.word	0x00000000
        /*0050*/ 	.short	0x0001
        /*0052*/ 	.short	0x0008
        /*0054*/ 	.byte	0x00, 0xf5, 0x21, 0x00


	//----- nvinfo : EIATTR_KPARAM_INFO
	.align		4
.L_67:
        /*0058*/ 	.byte	0x04, 0x17
        /*005a*/ 	.short	(.L_69 - .L_68)
.L_68:
        /*005c*/ 	.word	0x00000000
        /*0060*/ 	.short	0x0000
        /*0062*/ 	.short	0x0000
        /*0064*/ 	.byte	0x00, 0xf5, 0x21, 0x00


	//----- nvinfo : EIATTR_SPARSE_MMA_MASK
	.align		4
.L_69:
        /*0068*/ 	.byte	0x03, 0x50
        /*006a*/ 	.short	0x0000


	//----- nvinfo : EIATTR_MAXREG_COUNT
	.align		4
        /*006c*/ 	.byte	0x03, 0x1b
        /*006e*/ 	.short	0x00ff


	//----- nvinfo : EIATTR_MERCURY_ISA_VERSION
	.align		4
        /*0070*/ 	.byte	0x03, 0x5f
        /*0072*/ 	.short	0x0101


	//----- nvinfo : EIATTR_VRC_CTA_INIT_COUNT
	.align		4
        /*0074*/ 	.byte	0x02, 0x4a
	.zero		1
	.zero		1


	//----- nvinfo : EIATTR_EXIT_INSTR_OFFSETS
	.align		4
        /*0078*/ 	.byte	0x04, 0x1c
        /*007a*/ 	.short	(.L_71 - .L_70)


	//   ....[0]....
.L_70:
        /*007c*/ 	.word	0x000000d0


	//   ....[1]....
        /*0080*/ 	.word	0x00000e80


	//----- nvinfo : EIATTR_CRS_STACK_SIZE
	.align		4
.L_71:
        /*0084*/ 	.byte	0x04, 0x1e
        /*0086*/ 	.short	(.L_73 - .L_72)
.L_72:
        /*0088*/ 	.word	0x00000000


	//----- nvinfo : EIATTR_CBANK_PARAM_SIZE
	.align		4
.L_73:
        /*008c*/ 	.byte	0x03, 0x19
        /*008e*/ 	.short	0x0024


	//----- nvinfo : EIATTR_PARAM_CBANK
	.align		4
        /*0090*/ 	.byte	0x04, 0x0a
        /*0092*/ 	.short	(.L_75 - .L_74)
	.align		4
.L_74:
        /*0094*/ 	.word	index@(.nv.constant0._Z27convolution_2D_basic_kernelPhS_S_iii)
        /*0098*/ 	.short	0x0380
        /*009a*/ 	.short	0x0024


	//----- nvinfo : EIATTR_SW_WAR
	.align		4
.L_75:
        /*009c*/ 	.byte	0x04, 0x36
        /*009e*/ 	.short	(.L_77 - .L_76)
.L_76:
        /*00a0*/ 	.word	0x00000008
.L_77:


//--------------------- .nv.callgraph             --------------------------
	.section	.nv.callgraph,"",@"SHT_CUDA_CALLGRAPH"
	.align	4
	.sectionentsize	8
	.align		4
        /*0000*/ 	.word	0x00000000
	.align		4
        /*0004*/ 	.word	0xffffffff
	.align		4
        /*0008*/ 	.word	0x00000000
	.align		4
        /*000c*/ 	.word	0xfffffffe
	.align		4
        /*0010*/ 	.word	0x00000000
	.align		4
        /*0014*/ 	.word	0xfffffffd
	.align		4
        /*0018*/ 	.word	0x00000000
	.align		4
        /*001c*/ 	.word	0xfffffffc


//--------------------- .text._Z11matrix_diffPhS_S_ii --------------------------
	.section	.text._Z11matrix_diffPhS_S_ii,"ax",@progbits
	.align	128
        .global         _Z11matrix_diffPhS_S_ii
        .type           _Z11matrix_diffPhS_S_ii,@function
        .size           _Z11matrix_diffPhS_S_ii,(.L_x_18 - _Z11matrix_diffPhS_S_ii)
        .other          _Z11matrix_diffPhS_S_ii,@"STO_CUDA_ENTRY STV_DEFAULT"
_Z11matrix_diffPhS_S_ii:
.text._Z11matrix_diffPhS_S_ii:
[----:B------:R-:W-:Y:S01]  /*0000*/  LDC R1, c[0x0][0x37c] ;  /* 0x0000df00ff017b82 */ /* 0x000fe20000000800 */
[----:B------:R-:W0:Y:S07]  /*0010*/  S2R R3, SR_TID.Y ;  /* 0x0000000000037919 */ /* 0x000e2e0000002200 */
[----:B------:R-:W0:Y:S01]  /*0020*/  S2UR UR4, SR_CTAID.Y ;  /* 0x00000000000479c3 */ /* 0x000e220000002600 */
[----:B------:R-:W1:Y:S01]  /*0030*/  LDCU.64 UR6, c[0x0][0x398] ;  /* 0x00007300ff0677ac */ /* 0x000e620008000a00 */
[----:B------:R-:W2:Y:S06]  /*0040*/  S2R R5, SR_TID.X ;  /* 0x0000000000057919 */ /* 0x000eac0000002100 */
[----:B------:R-:W0:Y:S08]  /*0050*/  LDC R0, c[0x0][0x364] ;  /* 0x0000d900ff007b82 */ /* 0x000e300000000800 */
[----:B------:R-:W2:Y:S08]  /*0060*/  S2UR UR5, SR_CTAID.X ;  /* 0x00000000000579c3 */ /* 0x000eb00000002500 */
[----:B------:R-:W2:Y:S01]  /*0070*/  LDC R2, c[0x0][0x360] ;  /* 0x0000d800ff027b82 */ /* 0x000ea20000000800 */
[----:B0-----:R-:W-:-:S05]  /*0080*/  IMAD R0, R0, UR4, R3 ;  /* 0x0000000400007c24 */ /* 0x001fca000f8e0203 */
[----:B-1----:R-:W-:Y:S01]  /*0090*/  ISETP.GE.AND P0, PT, R0, UR7, PT ;  /* 0x0000000700007c0c */ /* 0x002fe2000bf06270 */
[----:B--2---:R-:W-:-:S05]  /*00a0*/  IMAD R3, R2, UR5, R5 ;  /* 0x0000000502037c24 */ /* 0x004fca000f8e0205 */
[----:B------:R-:W-:-:S13]  /*00b0*/  ISETP.GE.OR P0, PT, R3, UR6, P0 ;  /* 0x0000000603007c0c */ /* 0x000fda0008706670 */
[----:B------:R-:W-:Y:S05]  /*00c0*/  @P0 EXIT ;  /* 0x000000000000094d */ /* 0x000fea0003800000 */
[----:B------:R-:W0:Y:S01]  /*00d0*/  LDCU.128 UR8, c[0x0][0x380] ;  /* 0x00007000ff0877ac */ /* 0x000e220008000c00 */
[----:B------:R-:W-:Y:S01]  /*00e0*/  IMAD R0, R0, UR6, R3 ;  /* 0x0000000600007c24 */ /* 0x000fe2000f8e0203 */
[----:B------:R-:W1:Y:S04]  /*00f0*/  LDCU.64 UR4, c[0x0][0x358] ;  /* 0x00006b00ff0477ac */ /* 0x000e680008000a00 */
[----:B------:R-:W-:Y:S02]  /*0100*/  SHF.R.S32.HI R7, RZ, 0x1f, R0 ;  /* 0x0000001fff077819 */ /* 0x000fe40000011400 */
[----:B0-----:R-:W-:-:S04]  /*0110*/  IADD3 R4, P0, PT, R0, UR10, RZ ;  /* 0x0000000a00047c10 */ /* 0x001fc8000ff1e0ff */
[----:B------:R-:W-:Y:S02]  /*0120*/  IADD3.X R5, PT, PT, R7, UR11, RZ, P0, !PT ;  /* 0x0000000b07057c10 */ /* 0x000fe400087fe4ff */
[----:B------:R-:W-:-:S03]  /*0130*/  IADD3 R2, P0, PT, R0, UR8, RZ ;  /* 0x0000000800027c10 */ /* 0x000fc6000ff1e0ff */
[----:B-1----:R-:W2:Y:S01]  /*0140*/  LDG.E.U8 R4, desc[UR4][R4.64] ;  /* 0x0000000404047981 */ /* 0x002ea2000c1e1100 */
[----:B------:R-:W-:Y:S01]  /*0150*/  IADD3.X R3, PT, PT, R7, UR9, RZ, P0, !PT ;  /* 0x0000000907037c10 */ /* 0x000fe200087fe4ff */
[----:B------:R-:W0:Y:S04]  /*0160*/  LDCU.64 UR8, c[0x0][0x390] ;  /* 0x00007200ff0877ac */ /* 0x000e280008000a00 */
[----:B------:R-:W3:Y:S01]  /*0170*/  LDG.E.U8 R2, desc[UR4][R2.64] ;  /* 0x0000000402027981 */ /* 0x000ee2000c1e1100 */
[----:B0-----:R-:W-:-:S04]  /*0180*/  IADD3 R6, P0, PT, R0, UR8, RZ ;  /* 0x0000000800067c10 */ /* 0x001fc8000ff1e0ff */
[----:B------:R-:W-:Y:S01]  /*0190*/  IADD3.X R7, PT, PT, R7, UR9, RZ, P0, !PT ;  /* 0x0000000907077c10 */ /* 0x000fe200087fe4ff */
[----:B--2---:R-:W-:-:S05]  /*01a0*/  IMAD.MOV R9, RZ, RZ, -R4 ;  /* 0x000000ffff097224 */ /* 0x004fca00078e0a04 */
[----:B------:R-:W-:-:S05]  /*01b0*/  PRMT R9, R9, 0x7710, RZ ;  /* 0x0000771009097816 */ /* 0x000fca00000000ff */
[----:B---3--:R-:W-:-:S05]  /*01c0*/  IMAD.IADD R9, R2, 0x1, R9 ;  /* 0x0000000102097824 */ /* 0x008fca00078e0209 */
[----:B------:R-:W-:Y:S01]  /*01d0*/  STG.E.U8 desc[UR4][R6.64], R9 ;  /* 0x0000000906007986 */ /* 0x000fe2000c101104 */
[----:B------:R-:W-:Y:S05]  /*01e0*/  EXIT ;  /* 0x000000000000794d */ /* 0x000fea0003800000 */
.L_x_0:
[----:B------:R-:W-:-:S00]  /*01f0*/  BRA `(.L_x_0) ;  /* 0xfffffffc00fc7947 */ /* 0x000fc0000383ffff */
[----:B------:R-:W-:-:S00]  /*0200*/  NOP ;  /* 0x0000000000007918 */ /* 0x000fc00000000000 */
[----:B------:R-:W-:-:S00]  /*0210*/  NOP ;  /* 0x0000000000007918 */ /* 0x000fc00000000000 */
[----:B------:R-:W-:-:S00]  /*0220*/  NOP ;  /* 0x0000000000007918 */ /* 0x000fc00000000000 */
[----:B------:R-:W-:-:S00]  /*0230*/  NOP ;  /* 0x0000000000007918 */ /* 0x000fc00000000000 */
[----:B------:R-:W-:-:S00]  /*0240*/  NOP ;  /* 0x0000000000007918 */ /* 0x000fc00000000000 */
[----:B------:R-:W-:-:S00]  /*0250*/  NOP ;  /* 0x0000000000007918 */ /* 0x000fc00000000000 */
[----:B------:R-:W-:-:S00]  /*0260*/  NOP ;  /* 0x0000000000007918 */ /* 0x000fc00000000000 */
[----:B------:R-:W-:-:S00]  /*0270*/  NOP ;  /* 0x0000000000007918 */ /* 0x000fc00000000000 */
.L_x_18:


//--------------------- .text._Z28convolution_2D_tiling_kernelPhS_S_iii --------------------------
	.section	.text._Z28convolution_2D_tiling_kernelPhS_S_iii,"ax",@progbits
	.align	128
        .global         _Z28convolution_2D_tiling_kernelPhS_S_iii
        .type           _Z28convolution_2D_tiling_kernelPhS_S_iii,@function
        .size           _Z28convolution_2D_tiling_kernelPhS_S_iii,(.L_x_19 - _Z28convolution_2D_tiling_kernelPhS_S_iii)
        .other          _Z28convolution_2D_tiling_kernelPhS_S_iii,@"STO_CUDA_ENTRY STV_DEFAULT"
_Z28convolution_2D_tiling_kernelPhS_S_iii:
.text._Z28convolution_2D_tiling_kernelPhS_S_iii:
[----:B------:R-:W-:Y:S01]  /*0000*/  LDC R1, c[0x0][0x37c] ;  /* 0x0000df00ff017b82 */ /* 0x000fe20000000800 */
[----:B------:R-:W0:Y:S07]  /*0010*/  S2R R10, SR_TID.Y ;  /* 0x00000000000a7919 */ /* 0x000e2e0000002200 */
[----:B------:R-:W1:Y:S01]  /*0020*/  LDC.64 R2, c[0x0][0x398] ;  /* 0x0000e600ff027b82 */ /* 0x000e620000000a00 */
[----:B------:R-:W2:Y:S01]  /*0030*/  LDCU UR4, c[0x0][0x3a0] ;  /* 0x00007400ff0477ac */ /* 0x000ea20008000800 */
[----:B------:R-:W0:Y:S01]  /*0040*/  S2R R5, SR_CTAID.Y ;  /* 0x0000000000057919 */ /* 0x000e220000002600 */
[----:B------:R-:W3:Y:S01]  /*0050*/  LDCU.64 UR10, c[0x0][0x358] ;  /* 0x00006b00ff0a77ac */ /* 0x000ee20008000a00 */
[----:B------:R-:W4:Y:S01]  /*0060*/  S2R R9, SR_TID.X ;  /* 0x0000000000097919 */ /* 0x000f220000002100 */
[----:B------:R-:W4:Y:S01]  /*0070*/  S2R R4, SR_CTAID.X ;  /* 0x0000000000047919 */ /* 0x000f220000002500 */
[----:B-1----:R-:W-:-:S04]  /*0080*/  LEA.HI R0, R2, R2, RZ, 0x1 ;  /* 0x0000000202007211 */ /* 0x002fc800078f08ff */
[----:B------:R-:W-:Y:S01]  /*0090*/  SHF.R.S32.HI R0, RZ, 0x1, R0 ;  /* 0x00000001ff007819 */ /* 0x000fe20000011400 */
[----:B0-----:R-:W-:Y:S02]  /*00a0*/  IMAD R8, R5, 0x4, R10 ;  /* 0x0000000405087824 */ /* 0x001fe400078e020a */
[----:B----4-:R-:W-:Y:S02]  /*00b0*/  IMAD R7, R4, 0x4, R9 ;  /* 0x0000000404077824 */ /* 0x010fe400078e0209 */
[--C-:B------:R-:W-:Y:S02]  /*00c0*/  IMAD.IADD R4, R8, 0x1, -R0.reuse ;  /* 0x0000000108047824 */ /* 0x100fe400078e0a00 */
[----:B------:R-:W-:-:S03]  /*00d0*/  IMAD.IADD R0, R7, 0x1, -R0 ;  /* 0x0000000107007824 */ /* 0x000fc600078e0a00 */
[----:B--2---:R-:W-:Y:S02]  /*00e0*/  ISETP.GE.AND P0, PT, R4, UR4, PT ;  /* 0x0000000404007c0c */ /* 0x004fe4000bf06270 */
[----:B------:R-:W-:Y:S02]  /*00f0*/  ISETP.GE.AND P1, PT, R0, R3, PT ;  /* 0x000000030000720c */ /* 0x000fe40003f26270 */
[----:B------:R-:W-:Y:S02]  /*0100*/  ISETP.LT.OR P0, PT, R4, RZ, P0 ;  /* 0x000000ff0400720c */ /* 0x000fe40000701670 */
[----:B------:R-:W-:-:S04]  /*0110*/  ISETP.LT.OR P1, PT, R0, RZ, P1 ;  /* 0x000000ff0000720c */ /* 0x000fc80000f21670 */
[----:B------:R-:W-:-:S13]  /*0120*/  PLOP3.LUT P0, PT, P0, P1, PT, 0xf8, 0x8f ;  /* 0x00000000008f781c */ /* 0x000fda0000703f70 */
[----:B------:R-:W0:Y:S01]  /*0130*/  @!P0 LDC.64 R12, c[0x0][0x380] ;  /* 0x0000e000ff0c8b82 */ /* 0x000e220000000a00 */
[----:B------:R-:W-:-:S05]  /*0140*/  @!P0 IMAD R0, R4, R3, R0 ;  /* 0x0000000304008224 */ /* 0x000fca00078e0200 */
[----:B0-----:R-:W-:-:S04]  /*0150*/  @!P0 IADD3 R4, P1, PT, R0, R12, RZ ;  /* 0x0000000c00048210 */ /* 0x001fc80007f3e0ff */
[----:B------:R-:W-:-:S05]  /*0160*/  @!P0 LEA.HI.X.SX32 R5, R0, R13, 0x1, P1 ;  /* 0x0000000d00058211 */ /* 0x000fca00008f0eff */
[----:B---3--:R-:W2:Y:S01]  /*0170*/  @!P0 LDG.E.U8 R4, desc[UR10][R4.64] ;  /* 0x0000000a04048981 */ /* 0x008ea2000c1e1100 */
[----:B------:R-:W0:Y:S01]  /*0180*/  S2UR UR5, SR_CgaCtaId ;  /* 0x00000000000579c3 */ /* 0x000e220000008800 */
[----:B------:R-:W-:Y:S01]  /*0190*/  UMOV UR4, 0x400 ;  /* 0x0000040000047882 */ /* 0x000fe20000000000 */
[----:B------:R-:W-:Y:S01]  /*01a0*/  LOP3.LUT P1, RZ, R10, 0x3fc, R9, 0xc8, !PT ;  /* 0x000003fc0aff7812 */ /* 0x000fe2000782c809 */
[----:B0-----:R-:W-:-:S06]  /*01b0*/  ULEA UR4, UR5, UR4, 0x18 ;  /* 0x0000000405047291 */ /* 0x001fcc000f8ec0ff */
[----:B------:R-:W-:-:S05]  /*01c0*/  LEA R0, R10, UR4, 0x3 ;  /* 0x000000040a007c11 */ /* 0x000fca000f8e18ff */
[----:B------:R-:W-:-:S05]  /*01d0*/  IMAD.IADD R3, R0, 0x1, R9 ;  /* 0x0000000100037824 */ /* 0x000fca00078e0209 */
[----:B--2---:R0:W-:Y:S04]  /*01e0*/  @!P0 STS.U8 [R3], R4 ;  /* 0x0000000403008388 */ /* 0x0041e80000000000 */
[----:B------:R0:W-:Y:S01]  /*01f0*/  @P0 STS.U8 [R3], RZ ;  /* 0x000000ff03000388 */ /* 0x0001e20000000000 */
[----:B------:R-:W-:Y:S06]  /*0200*/  BAR.SYNC.DEFER_BLOCKING 0x0 ;  /* 0x0000000000007b1d */ /* 0x000fec0000010000 */
[----:B------:R-:W-:Y:S05]  /*0210*/  @P1 EXIT ;  /* 0x000000000000194d */ /* 0x000fea0003800000 */
[----:B------:R-:W-:Y:S02]  /*0220*/  ISETP.GE.AND P0, PT, R2, 0x1, PT ;  /* 0x000000010200780c */ /* 0x000fe40003f06270 */
[----:B0-----:R-:W-:-:S11]  /*0230*/  PRMT R4, RZ, 0x7610, R4 ;  /* 0x00007610ff047816 */ /* 0x001fd60000000004 */
[----:B------:R-:W-:Y:S05]  /*0240*/  @!P0 BRA `(.L_x_1) ;  /* 0x0000000c00148947 */ /* 0x000fea0003800000 */
[C---:B------:R-:W-:Y:S01]  /*0250*/  LOP3.LUT R6, R2.reuse, 0x7ffffff0, RZ, 0xc0, !PT ;  /* 0x7ffffff002067812 */ /* 0x040fe200078ec0ff */
[----:B------:R-:W-:Y:S01]  /*0260*/  IMAD.MOV.U32 R4, RZ, RZ, RZ ;  /* 0x000000ffff047224 */ /* 0x000fe200078e00ff */
[C---:B------:R-:W-:Y:S01]  /*0270*/  LOP3.LUT R16, R2.reuse, 0xf, RZ, 0xc0, !PT ;  /* 0x0000000f02107812 */ /* 0x040fe200078ec0ff */
[----:B------:R-:W-:Y:S01]  /*0280*/  UMOV UR4, URZ ;  /* 0x000000ff00047c82 */ /* 0x000fe20008000000 */
[C---:B------:R-:W-:Y:S01]  /*0290*/  LOP3.LUT R15, R2.reuse, 0x7, RZ, 0xc0, !PT ;  /* 0x00000007020f7812 */ /* 0x040fe200078ec0ff */
[----:B------:R-:W-:Y:S01]  /*02a0*/  IMAD.MOV R0, RZ, RZ, -R6 ;  /* 0x000000ffff007224 */ /* 0x000fe200078e0a06 */
[----:B------:R-:W-:-:S07]  /*02b0*/  LOP3.LUT R5, R2, 0x3, RZ, 0xc0, !PT ;  /* 0x0000000302057812 */ /* 0x000fce00078ec0ff */
.L_x_7:
[----:B------:R-:W0:Y:S01]  /*02c0*/  LDCU UR5, c[0x0][0x398] ;  /* 0x00007300ff0577ac */ /* 0x000e220008000800 */
[----:B------:R-:W-:Y:S02]  /*02d0*/  VIADD R11, R10, UR4 ;  /* 0x000000040a0b7c36 */ /* 0x000fe40008000000 */
[----:B------:R-:W-:Y:S01]  /*02e0*/  IMAD.MOV.U32 R14, RZ, RZ, RZ ;  /* 0x000000ffff0e7224 */ /* 0x000fe200078e00ff */
[----:B0-----:R-:W-:Y:S02]  /*02f0*/  UISETP.GE.U32.AND UP1, UPT, UR5, 0x10, UPT ;  /* 0x000000100500788c */ /* 0x001fe4000bf26070 */
[----:B------:R-:W-:Y:S02]  /*0300*/  UIMAD UR9, UR4, UR5, URZ ;  /* 0x00000005040972a4 */ /* 0x000fe4000f8e02ff */
[----:B------:R-:W-:-:S04]  /*0310*/  UIADD3 UR4, UPT, UPT, UR4, 0x1, URZ ;  /* 0x0000000104047890 */ /* 0x000fc8000fffe0ff */
[----:B------:R-:W-:Y:S01]  /*0320*/  UISETP.NE.AND UP0, UPT, UR4, UR5, UPT ;  /* 0x000000050400728c */ /* 0x000fe2000bf05270 */
[----:B------:R-:W-:Y:S10]  /*0330*/  BRA.U !UP1, `(.L_x_2) ;  /* 0x00000005094c7547 */ /* 0x000ff4000b800000 */
[----:B------:R-:W0:Y:S01]  /*0340*/  S2UR UR8, SR_CgaCtaId ;  /* 0x00000000000879c3 */ /* 0x000e220000008800 */
[----:B------:R-:W1:Y:S01]  /*0350*/  LDCU.64 UR6, c[0x0][0x388] ;  /* 0x00007100ff0677ac */ /* 0x000e620008000a00 */
[----:B------:R-:W-:Y:S01]  /*0360*/  IMAD.MOV.U32 R13, RZ, RZ, R0 ;  /* 0x000000ffff0d7224 */ /* 0x000fe200078e0000 */
[----:B------:R-:W-:Y:S02]  /*0370*/  UMOV UR5, 0x400 ;  /* 0x0000040000057882 */ /* 0x000fe40000000000 */
[----:B0-----:R-:W-:Y:S02]  /*0380*/  ULEA UR8, UR8, UR5, 0x18 ;  /* 0x0000000508087291 */ /* 0x001fe4000f8ec0ff */
[----:B-1----:R-:W-:-:S04]  /*0390*/  UIADD3 UR5, UP1, UPT, UR9, UR6, URZ ;  /* 0x0000000609057290 */ /* 0x002fc8000ff3e0ff */
[----:B------:R-:W-:Y:S01]  /*03a0*/  UIADD3 UR5, UP2, UPT, UR5, 0x7, URZ ;  /* 0x0000000705057890 */ /* 0x000fe2000ff5e0ff */
[----:B------:R-:W-:-:S03]  /*03b0*/  VIADD R2, R9, UR8 ;  /* 0x0000000809027c36 */ /* 0x000fc60008000000 */
[----:B------:R-:W-:Y:S01]  /*03c0*/  UIADD3.X UR6, UPT, UPT, URZ, URZ, UR7, UP2, UP1 ;  /* 0x000000ffff067290 */ /* 0x000fe200097e2407 */
[----:B------:R-:W-:Y:S02]  /*03d0*/  IMAD R2, R11, 0x8, R2 ;  /* 0x000000080b027824 */ /* 0x000fe400078e0202 */
[----:B------:R-:W-:Y:S02]  /*03e0*/  IMAD.U32 R14, RZ, RZ, UR5 ;  /* 0x00000005ff0e7e24 */ /* 0x000fe4000f8e00ff */
[----:B------:R-:W-:Y:S02]  /*03f0*/  VIADD R12, R2, 0x7 ;  /* 0x00000007020c7836 */ /* 0x000fe40000000000 */
[----:B------:R-:W-:-:S07]  /*0400*/  IMAD.U32 R3, RZ, RZ, UR6 ;  /* 0x00000006ff037e24 */ /* 0x000fce000f8e00ff */
.L_x_3:
[----:B------:R-:W-:Y:S01]  /*0410*/  IMAD.MOV.U32 R2, RZ, RZ, R14 ;  /* 0x000000ffff027224 */ /* 0x000fe200078e000e */
[----:B------:R-:W-:Y:S04]  /*0420*/  LDS.U8 R21, [R12+-0x5] ;  /* 0xfffffb000c157984 */ /* 0x000fe80000000000 */
[----:B------:R-:W2:Y:S04]  /*0430*/  LDG.E.U8 R19, desc[UR10][R2.64+-0x2] ;  /* 0xfffffe0a02137981 */ /* 0x000ea8000c1e1100 */
[----:B------:R-:W2:Y:S04]  /*0440*/  LDG.E.U8 R20, desc[UR10][R2.64+-0x3] ;  /* 0xfffffd0a02147981 */ /* 0x000ea8000c1e1100 */
[----:B------:R-:W0:Y:S04]  /*0450*/  LDS.U8 R14, [R12+-0x4] ;  /* 0xfffffc000c0e7984 */ /* 0x000e280000000000 */
[----:B------:R-:W-:Y:S04]  /*0460*/  LDS.U8 R22, [R12+-0x6] ;  /* 0xfffffa000c167984 */ /* 0x000fe80000000000 */
[----:B------:R-:W1:Y:S04]  /*0470*/  LDS.U8 R23, [R12+-0x7] ;  /* 0xfffff9000c177984 */ /* 0x000e680000000000 */
[----:B------:R-:W-:Y:S04]  /*0480*/  LDS.U8 R24, [R12] ;  /* 0x000000000c187984 */ /* 0x000fe80000000000 */
[----:B------:R-:W3:Y:S04]  /*0490*/  LDS.U8 R25, [R12+-0x1] ;  /* 0xffffff000c197984 */ /* 0x000ee80000000000 */
[----:B------:R-:W-:Y:S04]  /*04a0*/  LDS.U8 R27, [R12+0x1] ;  /* 0x000001000c1b7984 */ /* 0x000fe80000000000 */
[----:B------:R-:W-:Y:S04]  /*04b0*/  LDS.U8 R26, [R12+0x3] ;  /* 0x000003000c1a7984 */ /* 0x000fe80000000000 */
[----:B------:R-:W4:Y:S04]  /*04c0*/  LDG.E.U8 R18, desc[UR10][R2.64] ;  /* 0x0000000a02127981 */ /* 0x000f28000c1e1100 */
[----:B------:R-:W4:Y:S01]  /*04d0*/  LDG.E.U8 R17, desc[UR10][R2.64+-0x1] ;  /* 0xffffff0a02117981 */ /* 0x000f22000c1e1100 */
[----:B0-----:R-:W-:-:S02]  /*04e0*/  PRMT R14, R21, 0x3340, R14 ;  /* 0x00003340150e7816 */ /* 0x001fc4000000000e */
[----:B-1----:R-:W-:Y:S02]  /*04f0*/  PRMT R21, R23, 0x3340, R22 ;  /* 0x0000334017157816 */ /* 0x002fe40000000016 */
[----:B------:R-:W-:Y:S01]  /*0500*/  LDS.U8 R23, [R12+-0x2] ;  /* 0xfffffe000c177984 */ /* 0x000fe20000000000 */
[----:B---3--:R-:W-:-:S03]  /*0510*/  PRMT R22, R25, 0x3340, R24 ;  /* 0x0000334019167816 */ /* 0x008fc60000000018 */
[----:B------:R-:W0:Y:S04]  /*0520*/  LDS.U8 R24, [R12+-0x3] ;  /* 0xfffffd000c187984 */ /* 0x000e280000000000 */
[----:B------:R-:W1:Y:S01]  /*0530*/  LDS.U8 R25, [R12+0x4] ;  /* 0x000004000c197984 */ /* 0x000e620000000000 */
[----:B0-----:R-:W-:-:S03]  /*0540*/  PRMT R23, R24, 0x3340, R23 ;  /* 0x0000334018177816 */ /* 0x001fc60000000017 */
[----:B------:R-:W0:Y:S01]  /*0550*/  LDS.U8 R24, [R12+0x2] ;  /* 0x000002000c187984 */ /* 0x000e220000000000 */
[----:B-1----:R-:W-:Y:S02]  /*0560*/  PRMT R25, R26, 0x3340, R25 ;  /* 0x000033401a197816 */ /* 0x002fe40000000019 */
[----:B------:R-:W-:Y:S01]  /*0570*/  PRMT R14, R21, 0x5410, R14 ;  /* 0x00005410150e7816 */ /* 0x000fe2000000000e */
[----:B------:R-:W-:Y:S01]  /*0580*/  LDS.U8 R26, [R12+0x5] ;  /* 0x000005000c1a7984 */ /* 0x000fe20000000000 */
[----:B------:R-:W-:-:S03]  /*0590*/  PRMT R22, R23, 0x5410, R22 ;  /* 0x0000541017167816 */ /* 0x000fc60000000016 */
[----:B------:R-:W-:Y:S01]  /*05a0*/  LDS.U8 R23, [R12+0x7] ;  /* 0x000007000c177984 */ /* 0x000fe20000000000 */
[----:B0-----:R-:W-:-:S03]  /*05b0*/  PRMT R24, R27, 0x3340, R24 ;  /* 0x000033401b187816 */ /* 0x001fc60000000018 */
[----:B------:R-:W3:Y:S01]  /*05c0*/  LDG.E.U8 R27, desc[UR10][R2.64+0x1] ;  /* 0x0000010a021b7981 */ /* 0x000ee2000c1e1100 */
[----:B------:R-:W-:-:S03]  /*05d0*/  PRMT R21, R24, 0x5410, R25 ;  /* 0x0000541018157816 */ /* 0x000fc60000000019 */
[----:B------:R-:W0:Y:S04]  /*05e0*/  LDS.U8 R24, [R12+0x8] ;  /* 0x000008000c187984 */ /* 0x000e280000000000 */
[----:B------:R-:W1:Y:S01]  /*05f0*/  LDS.U8 R25, [R12+0x6] ;  /* 0x000006000c197984 */ /* 0x000e620000000000 */
[----:B0-----:R-:W-:Y:S02]  /*0600*/  PRMT R24, R23, 0x3340, R24 ;  /* 0x0000334017187816 */ /* 0x001fe40000000018 */
[----:B-1----:R-:W-:Y:S02]  /*0610*/  PRMT R23, R26, 0x3340, R25 ;  /* 0x000033401a177816 */ /* 0x002fe40000000019 */
[----:B------:R-:W5:Y:S04]  /*0620*/  LDG.E.U8 R25, desc[UR10][R2.64+0x3] ;  /* 0x0000030a02197981 */ /* 0x000f68000c1e1100 */
[----:B------:R-:W3:Y:S01]  /*0630*/  LDG.E.U8 R26, desc[UR10][R2.64+0x2] ;  /* 0x0000020a021a7981 */ /* 0x000ee2000c1e1100 */
[----:B--2---:R-:W-:-:S03]  /*0640*/  PRMT R19, R20, 0x3340, R19 ;  /* 0x0000334014137816 */ /* 0x004fc60000000013 */
[----:B------:R-:W5:Y:S01]  /*0650*/  LDG.E.U8 R20, desc[UR10][R2.64+0x4] ;  /* 0x0000040a02147981 */ /* 0x000f62000c1e1100 */
[----:B----4-:R-:W-:Y:S02]  /*0660*/  PRMT R18, R17, 0x3340, R18 ;  /* 0x0000334011127816 */ /* 0x010fe40000000012 */
[----:B------:R-:W-:Y:S02]  /*0670*/  PRMT R17, R23, 0x5410, R24 ;  /* 0x0000541017117816 */ /* 0x000fe40000000018 */
[----:B------:R-:W-:Y:S01]  /*0680*/  PRMT R19, R19, 0x5410, R18 ;  /* 0x0000541013137816 */ /* 0x000fe20000000012 */
[----:B------:R-:W2:Y:S04]  /*0690*/  LDG.E.U8 R23, desc[UR10][R2.64+0x7] ;  /* 0x0000070a02177981 */ /* 0x000ea8000c1e1100 */
[----:B------:R-:W4:Y:S01]  /*06a0*/  LDG.E.U8 R24, desc[UR10][R2.64+0x6] ;  /* 0x0000060a02187981 */ /* 0x000f22000c1e1100 */
[----:B-----5:R-:W-:-:S03]  /*06b0*/  PRMT R18, R25, 0x3340, R20 ;  /* 0x0000334019127816 */ /* 0x020fc60000000014 */
[----:B------:R-:W2:Y:S04]  /*06c0*/  LDG.E.U8 R20, desc[UR10][R2.64+0x8] ;  /* 0x0000080a02147981 */ /* 0x000ea8000c1e1100 */
[----:B------:R-:W4:Y:S01]  /*06d0*/  LDG.E.U8 R25, desc[UR10][R2.64+0x5] ;  /* 0x0000050a02197981 */ /* 0x000f22000c1e1100 */
[----:B---3--:R-:W-:-:S03]  /*06e0*/  PRMT R27, R27, 0x3340, R26 ;  /* 0x000033401b1b7816 */ /* 0x008fc6000000001a */
[----:B------:R-:W3:Y:S01]  /*06f0*/  LDG.E.U8 R26, desc[UR10][R2.64+-0x7] ;  /* 0xfffff90a021a7981 */ /* 0x000ee2000c1e1100 */
[----:B------:R-:W-:Y:S02]  /*0700*/  PRMT R18, R27, 0x5410, R18 ;  /* 0x000054101b127816 */ /* 0x000fe40000000012 */
[----:B--2---:R-:W-:Y:S02]  /*0710*/  PRMT R20, R23, 0x3340, R20 ;  /* 0x0000334017147816 */ /* 0x004fe40000000014 */
[----:B------:R-:W2:Y:S01]  /*0720*/  LDG.E.U8 R23, desc[UR10][R2.64+-0x4] ;  /* 0xfffffc0a02177981 */ /* 0x000ea2000c1e1100 */
[----:B----4-:R-:W-:-:S03]  /*0730*/  PRMT R27, R25, 0x3340, R24 ;  /* 0x00003340191b7816 */ /* 0x010fc60000000018 */
[----:B------:R-:W2:Y:S04]  /*0740*/  LDG.E.U8 R24, desc[UR10][R2.64+-0x5] ;  /* 0xfffffb0a02187981 */ /* 0x000ea8000c1e1100 */
[----:B------:R-:W3:Y:S01]  /*0750*/  LDG.E.U8 R25, desc[UR10][R2.64+-0x6] ;  /* 0xfffffa0a02197981 */ /* 0x000ee2000c1e1100 */
[----:B------:R-:W-:Y:S01]  /*0760*/  VIADD R13, R13, 0x10 ;  /* 0x000000100d0d7836 */ /* 0x000fe20000000000 */
[----:B------:R-:W-:-:S04]  /*0770*/  PRMT R20, R27, 0x5410, R20 ;  /* 0x000054101b147816 */ /* 0x000fc80000000014 */
[----:B------:R-:W-:Y:S01]  /*0780*/  ISETP.NE.AND P0, PT, R13, RZ, PT ;  /* 0x000000ff0d00720c */ /* 0x000fe20003f05270 */
[----:B------:R-:W-:Y:S02]  /*0790*/  IDP.4A.U8.U8 R19, R22, R19, RZ ;  /* 0x0000001316137226 */ /* 0x000fe400000000ff */
[----:B------:R-:W-:Y:S02]  /*07a0*/  IDP.4A.U8.U8 R18, R21, R18, RZ ;  /* 0x0000001215127226 */ /* 0x000fe400000000ff */
[----:B------:R-:W-:-:S05]  /*07b0*/  IDP.4A.U8.U8 R17, R17, R20, RZ ;  /* 0x0000001411117226 */ /* 0x000fca00000000ff */
[----:B------:R-:W-:Y:S01]  /*07c0*/  IADD3 R17, PT, PT, R19, R17, R18 ;  /* 0x0000001113117210 */ /* 0x000fe20007ffe012 */
[----:B------:R-:W-:Y:S01]  /*07d0*/  VIADD R12, R12, 0x10 ;  /* 0x000000100c0c7836 */ /* 0x000fe20000000000 */
[----:B--2---:R-:W-:Y:S02]  /*07e0*/  PRMT R23, R24, 0x3340, R23 ;  /* 0x0000334018177816 */ /* 0x004fe40000000017 */
[----:B---3--:R-:W-:-:S04]  /*07f0*/  PRMT R26, R26, 0x3340, R25 ;  /* 0x000033401a1a7816 */ /* 0x008fc80000000019 */
[----:B------:R-:W-:-:S05]  /*0800*/  PRMT R23, R26, 0x5410, R23 ;  /* 0x000054101a177816 */ /* 0x000fca0000000017 */
[----:B------:R-:W-:Y:S01]  /*0810*/  IDP.4A.U8.U8 R23, R14, R23, RZ ;  /* 0x000000170e177226 */ /* 0x000fe200000000ff */
[----:B------:R-:W-:-:S04]  /*0820*/  IADD3 R14, P1, PT, R2, 0x10, RZ ;  /* 0x00000010020e7810 */ /* 0x000fc80007f3e0ff */
[----:B------:R-:W-:Y:S01]  /*0830*/  IADD3 R4, PT, PT, R4, R17, R23 ;  /* 0x0000001104047210 */ /* 0x000fe20007ffe017 */
[----:B------:R-:W-:Y:S01]  /*0840*/  IMAD.X R3, RZ, RZ, R3, P1 ;  /* 0x000000ffff037224 */ /* 0x000fe200008e0603 */
[----:B------:R-:W-:Y:S07]  /*0850*/  @P0 BRA `(.L_x_3) ;  /* 0xfffffff800ec0947 */ /* 0x000fee000383ffff */
[----:B------:R-:W-:-:S07]  /*0860*/  IMAD.MOV.U32 R14, RZ, RZ, R6 ;  /* 0x000000ffff0e7224 */ /* 0x000fce00078e0006 */
.L_x_2:
[----:B------:R-:W-:-:S13]  /*0870*/  ISETP.NE.AND P0, PT, R16, RZ, PT ;  /* 0x000000ff1000720c */ /* 0x000fda0003f05270 */
[----:B------:R-:W-:Y:S05]  /*0880*/  @!P0 BRA `(.L_x_4) ;  /* 0x0000000400808947 */ /* 0x000fea0003800000 */
[----:B------:R-:W0:Y:S01]  /*0890*/  S2UR UR6, SR_CgaCtaId ;  /* 0x00000000000679c3 */ /* 0x000e220000008800 */
[----:B------:R-:W-:Y:S01]  /*08a0*/  VIADD R2, R16, 0xffffffff ;  /* 0xffffffff10027836 */ /* 0x000fe20000000000 */
[----:B------:R-:W-:Y:S01]  /*08b0*/  UMOV UR5, 0x400 ;  /* 0x0000040000057882 */ /* 0x000fe20000000000 */
[----:B------:R-:W-:-:S03]  /*08c0*/  ISETP.NE.AND P0, PT, R15, RZ, PT ;  /* 0x000000ff0f00720c */ /* 0x000fc60003f05270 */
[----:B------:R-:W-:Y:S01]  /*08d0*/  ISETP.GE.U32.AND P1, PT, R2, 0x7, PT ;  /* 0x000000070200780c */ /* 0x000fe20003f26070 */
[----:B0-----:R-:W-:-:S06]  /*08e0*/  ULEA UR5, UR6, UR5, 0x18 ;  /* 0x0000000506057291 */ /* 0x001fcc000f8ec0ff */
[----:B------:R-:W-:-:S06]  /*08f0*/  LEA R11, R11, UR5, 0x3 ;  /* 0x000000050b0b7c11 */ /* 0x000fcc000f8e18ff */
[----:B------:R-:W-:Y:S05]  /*0900*/  @!P1 BRA `(.L_x_5) ;  /* 0x00000000009c9947 */ /* 0x000fea0003800000 */
[----:B------:R-:W0:Y:S02]  /*0910*/  LDC.64 R2, c[0x0][0x388] ;  /* 0x0000e200ff027b82 */ /* 0x000e240000000a00 */
[----:B0-----:R-:W-:-:S04]  /*0920*/  IADD3 R12, P1, P2, R14, UR9, R2 ;  /* 0x000000090e0c7c10 */ /* 0x001fc8000fa3e002 */
[----:B------:R-:W-:-:S05]  /*0930*/  IADD3.X R13, PT, PT, RZ, R3, RZ, P1, P2 ;  /* 0x00000003ff0d7210 */ /* 0x000fca0000fe44ff */
[----:B------:R-:W2:Y:S04]  /*0940*/  LDG.E.U8 R17, desc[UR10][R12.64+0x4] ;  /* 0x0000040a0c117981 */ /* 0x000ea8000c1e1100 */
[----:B------:R-:W2:Y:S01]  /*0950*/  LDG.E.U8 R18, desc[UR10][R12.64+0x3] ;  /* 0x0000030a0c127981 */ /* 0x000ea2000c1e1100 */
[----:B------:R-:W-:-:S03]  /*0960*/  VIADD R19, R14, UR9 ;  /* 0x000000090e137c36 */ /* 0x000fc60008000000 */
[----:B------:R-:W3:Y:S02]  /*0970*/  LDG.E.U8 R20, desc[UR10][R12.64+0x1] ;  /* 0x0000010a0c147981 */ /* 0x000ee4000c1e1100 */
[----:B------:R-:W-:Y:S02]  /*0980*/  IADD3 R2, P1, PT, R19, R2, RZ ;  /* 0x0000000213027210 */ /* 0x000fe40007f3e0ff */
[----:B------:R-:W3:Y:S03]  /*0990*/  LDG.E.U8 R19, desc[UR10][R12.64+0x2] ;  /* 0x0000020a0c137981 */ /* 0x000ee6000c1e1100 */
[----:B------:R-:W-:Y:S01]  /*09a0*/  IMAD.X R3, RZ, RZ, R3, P1 ;  /* 0x000000ffff037224 */ /* 0x000fe200008e0603 */
[----:B------:R-:W4:Y:S04]  /*09b0*/  LDG.E.U8 R23, desc[UR10][R12.64+0x7] ;  /* 0x0000070a0c177981 */ /* 0x000f28000c1e1100 */
[----:B------:R0:W4:Y:S04]  /*09c0*/  LDG.E.U8 R2, desc[UR10][R2.64] ;  /* 0x0000000a02027981 */ /* 0x000128000c1e1100 */
[----:B------:R-:W5:Y:S04]  /*09d0*/  LDG.E.U8 R21, desc[UR10][R12.64+0x6] ;  /* 0x0000060a0c157981 */ /* 0x000f68000c1e1100 */
[----:B------:R1:W5:Y:S01]  /*09e0*/  LDG.E.U8 R22, desc[UR10][R12.64+0x5] ;  /* 0x0000050a0c167981 */ /* 0x000362000c1e1100 */
[----:B------:R-:W-:-:S05]  /*09f0*/  IADD3 R24, PT, PT, R11, R14, R9 ;  /* 0x0000000e0b187210 */ /* 0x000fca0007ffe009 */
[----:B------:R-:W-:Y:S04]  /*0a00*/  LDS.U8 R25, [R24+0x4] ;  /* 0x0000040018197984 */ /* 0x000fe80000000000 */
[----:B------:R-:W1:Y:S04]  /*0a10*/  LDS.U8 R26, [R24+0x3] ;  /* 0x00000300181a7984 */ /* 0x000e680000000000 */
[----:B------:R-:W-:Y:S04]  /*0a20*/  LDS.U8 R27, [R24+0x2] ;  /* 0x00000200181b7984 */ /* 0x000fe80000000000 */
[----:B------:R-:W1:Y:S04]  /*0a30*/  LDS.U8 R28, [R24+0x1] ;  /* 0x00000100181c7984 */ /* 0x000e680000000000 */
[----:B0-----:R-:W-:Y:S04]  /*0a40*/  LDS.U8 R3, [R24] ;  /* 0x0000000018037984 */ /* 0x001fe80000000000 */
[----:B-1----:R-:W-:Y:S04]  /*0a50*/  LDS.U8 R12, [R24+0x6] ;  /* 0x00000600180c7984 */ /* 0x002fe80000000000 */
[----:B------:R-:W0:Y:S01]  /*0a60*/  LDS.U8 R13, [R24+0x5] ;  /* 0x00000500180d7984 */ /* 0x000e220000000000 */
[----:B------:R-:W-:Y:S01]  /*0a70*/  VIADD R14, R14, 0x8 ;  /* 0x000000080e0e7836 */ /* 0x000fe20000000000 */
[----:B------:R-:W-:-:S02]  /*0a80*/  PRMT R25, R26, 0x3340, R25 ;  /* 0x000033401a197816 */ /* 0x000fc40000000019 */
[----:B------:R-:W-:-:S04]  /*0a90*/  PRMT R26, R28, 0x3340, R27 ;  /* 0x000033401c1a7816 */ /* 0x000fc8000000001b */
[----:B------:R-:W-:Y:S02]  /*0aa0*/  PRMT R25, R26, 0x5410, R25 ;  /* 0x000054101a197816 */ /* 0x000fe40000000019 */
[----:B0-----:R-:W-:Y:S02]  /*0ab0*/  PRMT R12, R13, 0x3340, R12 ;  /* 0x000033400d0c7816 */ /* 0x001fe4000000000c */
[----:B--2---:R-:W-:Y:S02]  /*0ac0*/  PRMT R17, R18, 0x3340, R17 ;  /* 0x0000334012117816 */ /* 0x004fe40000000011 */
[----:B------:R-:W0:Y:S01]  /*0ad0*/  LDS.U8 R18, [R24+0x7] ;  /* 0x0000070018127984 */ /* 0x000e220000000000 */
[----:B---3--:R-:W-:-:S04]  /*0ae0*/  PRMT R20, R20, 0x3340, R19 ;  /* 0x0000334014147816 */ /* 0x008fc80000000013 */
[----:B------:R-:W-:Y:S02]  /*0af0*/  PRMT R20, R20, 0x5410, R17 ;  /* 0x0000541014147816 */ /* 0x000fe40000000011 */
[----:B----4-:R-:W-:Y:S02]  /*0b00*/  PRMT R2, R23, 0x3340, R2 ;  /* 0x0000334017027816 */ /* 0x010fe40000000002 */
[----:B-----5:R-:W-:-:S04]  /*0b10*/  PRMT R21, R22, 0x3340, R21 ;  /* 0x0000334016157816 */ /* 0x020fc80000000015 */
[----:B------:R-:W-:Y:S01]  /*0b20*/  PRMT R2, R21, 0x5410, R2 ;  /* 0x0000541015027816 */ /* 0x000fe20000000002 */
[----:B------:R-:W-:Y:S01]  /*0b30*/  IDP.4A.U8.U8 R25, R25, R20, RZ ;  /* 0x0000001419197226 */ /* 0x000fe200000000ff */
[----:B0-----:R-:W-:-:S04]  /*0b40*/  PRMT R3, R18, 0x3340, R3 ;  /* 0x0000334012037816 */ /* 0x001fc80000000003 */
[----:B------:R-:W-:-:S05]  /*0b50*/  PRMT R3, R12, 0x5410, R3 ;  /* 0x000054100c037816 */ /* 0x000fca0000000003 */
[----:B------:R-:W-:-:S05]  /*0b60*/  IDP.4A.U8.U8 R2, R3, R2, RZ ;  /* 0x0000000203027226 */ /* 0x000fca00000000ff */
[----:B------:R-:W-:-:S07]  /*0b70*/  IADD3 R4, PT, PT, R4, R2, R25 ;  /* 0x0000000204047210 */ /* 0x000fce0007ffe019 */
.L_x_5:
[----:B------:R-:W-:Y:S05]  /*0b80*/  @!P0 BRA `(.L_x_4) ;  /* 0x0000000000c08947 */ /* 0x000fea0003800000 */
[----:B------:R-:W-:Y:S01]  /*0b90*/  VIADD R2, R15, 0xffffffff ;  /* 0xffffffff0f027836 */ /* 0x000fe20000000000 */
[----:B------:R-:W-:-:S04]  /*0ba0*/  ISETP.NE.AND P0, PT, R5, RZ, PT ;  /* 0x000000ff0500720c */ /* 0x000fc80003f05270 */
[----:B------:R-:W-:-:S13]  /*0bb0*/  ISETP.GE.U32.AND P1, PT, R2, 0x3, PT ;  /* 0x000000030200780c */ /* 0x000fda0003f26070 */
[----:B------:R-:W-:Y:S05]  /*0bc0*/  @!P1 BRA `(.L_x_6) ;  /* 0x0000000000609947 */ /* 0x000fea0003800000 */
[----:B------:R-:W0:Y:S01]  /*0bd0*/  LDC.64 R2, c[0x0][0x388] ;  /* 0x0000e200ff027b82 */ /* 0x000e220000000a00 */
[----:B------:R-:W-:-:S05]  /*0be0*/  VIADD R13, R14, UR9 ;  /* 0x000000090e0d7c36 */ /* 0x000fca0008000000 */
[----:B0-----:R-:W-:Y:S02]  /*0bf0*/  IADD3 R12, P1, PT, R13, R2, RZ ;  /* 0x000000020d0c7210 */ /* 0x001fe40007f3e0ff */
[----:B------:R-:W-:-:S03]  /*0c00*/  IADD3 R2, P2, P3, R14, UR9, R2 ;  /* 0x000000090e027c10 */ /* 0x000fc6000fb5e002 */
[----:B------:R-:W-:Y:S01]  /*0c10*/  IMAD.X R13, RZ, RZ, R3, P1 ;  /* 0x000000ffff0d7224 */ /* 0x000fe200008e0603 */
[----:B------:R-:W-:-:S04]  /*0c20*/  IADD3.X R3, PT, PT, RZ, R3, RZ, P2, P3 ;  /* 0x00000003ff037210 */ /* 0x000fc800017e64ff */
[----:B------:R-:W2:Y:S04]  /*0c30*/  LDG.E.U8 R12, desc[UR10][R12.64] ;  /* 0x0000000a0c0c7981 */ /* 0x000ea8000c1e1100 */
[----:B------:R-:W2:Y:S04]  /*0c40*/  LDG.E.U8 R21, desc[UR10][R2.64+0x3] ;  /* 0x0000030a02157981 */ /* 0x000ea8000c1e1100 */
[----:B------:R-:W3:Y:S04]  /*0c50*/  LDG.E.U8 R23, desc[UR10][R2.64+0x2] ;  /* 0x0000020a02177981 */ /* 0x000ee8000c1e1100 */
[----:B------:R-:W3:Y:S01]  /*0c60*/  LDG.E.U8 R24, desc[UR10][R2.64+0x1] ;  /* 0x0000010a02187981 */ /* 0x000ee2000c1e1100 */
[----:B------:R-:W-:Y:S01]  /*0c70*/  IADD3 R18, PT, PT, R11, R14, R9 ;  /* 0x0000000e0b127210 */ /* 0x000fe20007ffe009 */
[----:B------:R-:W-:-:S04]  /*0c80*/  VIADD R14, R14, 0x4 ;  /* 0x000000040e0e7836 */ /* 0x000fc80000000000 */
[----:B------:R-:W-:Y:S04]  /*0c90*/  LDS.U8 R17, [R18] ;  /* 0x0000000012117984 */ /* 0x000fe80000000000 */
[----:B------:R-:W0:Y:S04]  /*0ca0*/  LDS.U8 R20, [R18+0x3] ;  /* 0x0000030012147984 */ /* 0x000e280000000000 */
[----:B------:R-:W-:Y:S04]  /*0cb0*/  LDS.U8 R19, [R18+0x2] ;  /* 0x0000020012137984 */ /* 0x000fe80000000000 */
[----:B------:R-:W1:Y:S01]  /*0cc0*/  LDS.U8 R22, [R18+0x1] ;  /* 0x0000010012167984 */ /* 0x000e620000000000 */
[----:B0-----:R-:W-:-:S02]  /*0cd0*/  PRMT R17, R20, 0x3340, R17 ;  /* 0x0000334014117816 */ /* 0x001fc40000000011 */
[----:B-1----:R-:W-:-:S04]  /*0ce0*/  PRMT R22, R22, 0x3340, R19 ;  /* 0x0000334016167816 */ /* 0x002fc80000000013 */
[----:B------:R-:W-:Y:S02]  /*0cf0*/  PRMT R17, R22, 0x5410, R17 ;  /* 0x0000541016117816 */ /* 0x000fe40000000011 */
[----:B--2---:R-:W-:Y:S02]  /*0d00*/  PRMT R12, R21, 0x3340, R12 ;  /* 0x00003340150c7816 */ /* 0x004fe4000000000c */
[----:B---3--:R-:W-:-:S04]  /*0d10*/  PRMT R23, R24, 0x3340, R23 ;  /* 0x0000334018177816 */ /* 0x008fc80000000017 */
[----:B------:R-:W-:-:S05]  /*0d20*/  PRMT R12, R23, 0x5410, R12 ;  /* 0x00005410170c7816 */ /* 0x000fca000000000c */
[----:B------:R-:W-:-:S04]  /*0d30*/  IDP.4A.U8.U8 R17, R17, R12, RZ ;  /* 0x0000000c11117226 */ /* 0x000fc800000000ff */
[----:B------:R-:W-:-:S07]  /*0d40*/  IMAD.IADD R4, R4, 0x1, R17 ;  /* 0x0000000104047824 */ /* 0x000fce00078e0211 */
.L_x_6:
[----:B------:R-:W-:Y:S05]  /*0d50*/  @!P0 BRA `(.L_x_4) ;  /* 0x00000000004c8947 */ /* 0x000fea0003800000 */
[----:B------:R-:W0:Y:S01]  /*0d60*/  LDC.64 R2, c[0x0][0x388] ;  /* 0x0000e200ff027b82 */ /* 0x000e220000000a00 */
[----:B------:R-:W-:-:S05]  /*0d70*/  VIADD R13, R14, UR9 ;  /* 0x000000090e0d7c36 */ /* 0x000fca0008000000 */
[----:B0-----:R-:W-:-:S05]  /*0d80*/  IADD3 R12, P0, PT, R13, R2, RZ ;  /* 0x000000020d0c7210 */ /* 0x001fca0007f1e0ff */
[----:B------:R-:W-:-:S06]  /*0d90*/  IMAD.X R13, RZ, RZ, R3, P0 ;  /* 0x000000ffff0d7224 */ /* 0x000fcc00000e0603 */
[----:B------:R-:W2:Y:S01]  /*0da0*/  LDG.E.U8 R13, desc[UR10][R12.64] ;  /* 0x0000000a0c0d7981 */ /* 0x000ea2000c1e1100 */
[----:B------:R-:W-:Y:S02]  /*0db0*/  IADD3 R17, PT, PT, R11, R14, R9 ;  /* 0x0000000e0b117210 */ /* 0x000fe40007ffe009 */
[----:B------:R-:W-:-:S03]  /*0dc0*/  ISETP.NE.AND P0, PT, R5, 0x1, PT ;  /* 0x000000010500780c */ /* 0x000fc60003f05270 */
[----:B------:R-:W2:Y:S02]  /*0dd0*/  LDS.U8 R11, [R17] ;  /* 0x00000000110b7984 */ /* 0x000ea40000000000 */
[----:B--2---:R-:W-:-:S08]  /*0de0*/  IMAD R4, R13, R11, R4 ;  /* 0x0000000b0d047224 */ /* 0x004fd000078e0204 */
[----:B------:R-:W-:Y:S05]  /*0df0*/  @!P0 BRA `(.L_x_4) ;  /* 0x0000000000248947 */ /* 0x000fea0003800000 */
[----:B------:R-:W-:Y:S01]  /*0e00*/  IADD3 R2, P1, P2, R14, UR9, R2 ;  /* 0x000000090e027c10 */ /* 0x000fe2000fa3e002 */
[----:B------:R-:W0:Y:S01]  /*0e10*/  LDS.U8 R12, [R17+0x1] ;  /* 0x00000100110c7984 */ /* 0x000e220000000000 */
[----:B------:R-:W-:Y:S02]  /*0e20*/  ISETP.NE.AND P0, PT, R5, 0x2, PT ;  /* 0x000000020500780c */ /* 0x000fe40003f05270 */
[----:B------:R-:W-:-:S05]  /*0e30*/  IADD3.X R3, PT, PT, RZ, R3, RZ, P1, P2 ;  /* 0x00000003ff037210 */ /* 0x000fca0000fe44ff */
[----:B------:R-:W0:Y:S06]  /*0e40*/  LDG.E.U8 R11, desc[UR10][R2.64+0x1] ;  /* 0x0000010a020b7981 */ /* 0x000e2c000c1e1100 */
[----:B------:R-:W2:Y:S04]  /*0e50*/  @P0 LDG.E.U8 R13, desc[UR10][R2.64+0x2] ;  /* 0x0000020a020d0981 */ /* 0x000ea8000c1e1100 */
[----:B------:R-:W2:Y:S01]  /*0e60*/  @P0 LDS.U8 R14, [R17+0x2] ;  /* 0x00000200110e0984 */ /* 0x000ea20000000000 */
[----:B0-----:R-:W-:-:S04]  /*0e70*/  IMAD R4, R11, R12, R4 ;  /* 0x0000000c0b047224 */ /* 0x001fc800078e0204 */
[----:B--2---:R-:W-:-:S07]  /*0e80*/  @P0 IMAD R4, R13, R14, R4 ;  /* 0x0000000e0d040224 */ /* 0x004fce00078e0204 */
.L_x_4:
[----:B------:R-:W-:Y:S05]  /*0e90*/  BRA.U UP0, `(.L_x_7) ;  /* 0xfffffff500087547 */ /* 0x000fea000b83ffff */
.L_x_1:
[----:B------:R-:W0:Y:S01]  /*0ea0*/  LDCU UR6, c[0x0][0x39c] ;  /* 0x00007380ff0677ac */ /* 0x000e220008000800 */
[----:B------:R-:W1:Y:S01]  /*0eb0*/  LDCU UR4, c[0x0][0x3a0] ;  /* 0x00007400ff0477ac */ /* 0x000e620008000800 */
[----:B0-----:R-:W-:-:S04]  /*0ec0*/  ISETP.GE.AND P0, PT, R7, UR6, PT ;  /* 0x0000000607007c0c */ /* 0x001fc8000bf06270 */
[----:B-1----:R-:W-:-:S13]  /*0ed0*/  ISETP.GE.OR P0, PT, R8, UR4, P0 ;  /* 0x0000000408007c0c */ /* 0x002fda0008706670 */
[----:B------:R-:W-:Y:S05]  /*0ee0*/  @P0 EXIT ;  /* 0x000000000000094d */ /* 0x000fea0003800000 */
[----:B------:R-:W0:Y:S01]  /*0ef0*/  LDCU.64 UR4, c[0x0][0x390] ;  /* 0x00007200ff0477ac */ /* 0x000e220008000a00 */
[----:B------:R-:W-:-:S05]  /*0f00*/  IMAD R2, R8, UR6, R7 ;  /* 0x0000000608027c24 */ /* 0x000fca000f8e0207 */
[----:B0-----:R-:W-:-:S05]  /*0f10*/  IADD3 R2, P0, PT, R2, UR4, RZ ;  /* 0x0000000402027c10 */ /* 0x001fca000ff1e0ff */
[----:B------:R-:W-:-:S05]  /*0f20*/  IMAD.X R3, RZ, RZ, UR5, P0 ;  /* 0x00000005ff037e24 */ /* 0x000fca00080e06ff */
[----:B------:R-:W-:Y:S01]  /*0f30*/  STG.E.U8 desc[UR10][R2.64], R4 ;  /* 0x0000000402007986 */ /* 0x000fe2000c10110a */
[----:B------:R-:W-:Y:S05]  /*0f40*/  EXIT ;  /* 0x000000000000794d */ /* 0x000fea0003800000 */
.L_x_8:
        /* <DEDUP_REMOVED lines=11> */
.L_x_19:


//--------------------- .text._Z27convolution_2D_basic_kernelPhS_S_iii --------------------------
	.section	.text._Z27convolution_2D_basic_kernelPhS_S_iii,"ax",@progbits
	.align	128
        .global         _Z27convolution_2D_basic_kernelPhS_S_iii
        .type           _Z27convolution_2D_basic_kernelPhS_S_iii,@function
        .size           _Z27convolution_2D_basic_kernelPhS_S_iii,(.L_x_20 - _Z27convolution_2D_basic_kernelPhS_S_iii)
        .other          _Z27convolution_2D_basic_kernelPhS_S_iii,@"STO_CUDA_ENTRY STV_DEFAULT"
_Z27convolution_2D_basic_kernelPhS_S_iii:
.text._Z27convolution_2D_basic_kernelPhS_S_iii:
[----:B------:R-:W-:Y:S01]  /*0000*/  LDC R1, c[0x0][0x37c] ;  /* 0x0000df00ff017b82 */ /* 0x000fe20000000800 */
[----:B------:R-:W0:Y:S07]  /*0010*/  S2R R5, SR_TID.Y ;  /* 0x0000000000057919 */ /* 0x000e2e0000002200 */
[----:B------:R-:W1:Y:S01]  /*0020*/  LDC R3, c[0x0][0x360] ;  /* 0x0000d800ff037b82 */ /* 0x000e620000000800 */
[----:B------:R-:W2:Y:S01]  /*0030*/  LDCU UR6, c[0x0][0x3a0] ;  /* 0x00007400ff0677ac */ /* 0x000ea20008000800 */
[----:B------:R-:W1:Y:S01]  /*0040*/  S2R R2, SR_TID.X ;  /* 0x0000000000027919 */ /* 0x000e620000002100 */
[----:B------:R-:W3:Y:S05]  /*0050*/  LDCU UR13, c[0x0][0x39c] ;  /* 0x00007380ff0d77ac */ /* 0x000eea0008000800 */
[----:B------:R-:W0:Y:S08]  /*0060*/  S2UR UR5, SR_CTAID.Y ;  /* 0x00000000000579c3 */ /* 0x000e300000002600 */
[----:B------:R-:W0:Y:S08]  /*0070*/  LDC R0, c[0x0][0x364] ;  /* 0x0000d900ff007b82 */ /* 0x000e300000000800 */
[----:B------:R-:W1:Y:S01]  /*0080*/  S2UR UR4, SR_CTAID.X ;  /* 0x00000000000479c3 */ /* 0x000e620000002500 */
[----:B0-----:R-:W-:-:S05]  /*0090*/  IMAD R0, R0, UR5, R5 ;  /* 0x0000000500007c24 */ /* 0x001fca000f8e0205 */
[----:B--2---:R-:W-:Y:S01]  /*00a0*/  ISETP.GE.AND P0, PT, R0, UR6, PT ;  /* 0x0000000600007c0c */ /* 0x004fe2000bf06270 */
[----:B-1----:R-:W-:-:S05]  /*00b0*/  IMAD R3, R3, UR4, R2 ;  /* 0x0000000403037c24 */ /* 0x002fca000f8e0202 */
[----:B---3--:R-:W-:-:S13]  /*00c0*/  ISETP.GE.OR P0, PT, R3, UR13, P0 ;  /* 0x0000000d03007c0c */ /* 0x008fda0008706670 */
[----:B------:R-:W-:Y:S05]  /*00d0*/  @P0 EXIT ;  /* 0x000000000000094d */ /* 0x000fea0003800000 */
[----:B------:R-:W0:Y:S01]  /*00e0*/  LDCU UR5, c[0x0][0x398] ;  /* 0x00007300ff0577ac */ /* 0x000e220008000800 */
[----:B------:R-:W-:Y:S01]  /*00f0*/  PRMT R4, RZ, 0x7610, R4 ;  /* 0x00007610ff047816 */ /* 0x000fe20000000004 */
[----:B------:R-:W1:Y:S01]  /*0100*/  LDCU.64 UR10, c[0x0][0x358] ;  /* 0x00006b00ff0a77ac */ /* 0x000e620008000a00 */
[----:B0-----:R-:W-:-:S09]  /*0110*/  UISETP.GE.AND UP0, UPT, UR5, 0x1, UPT ;  /* 0x000000010500788c */ /* 0x001fd2000bf06270 */
[----:B-1----:R-:W-:Y:S05]  /*0120*/  BRA.U !UP0, `(.L_x_9) ;  /* 0x0000000d08407547 */ /* 0x002fea000b800000 */
[----:B------:R-:W-:Y:S01]  /*0130*/  ULEA.HI UR4, UR5, UR5, URZ, 0x1 ;  /* 0x0000000505047291 */ /* 0x000fe2000f8f08ff */
[----:B------:R-:W-:Y:S01]  /*0140*/  IMAD.MOV.U32 R4, RZ, RZ, RZ ;  /* 0x000000ffff047224 */ /* 0x000fe200078e00ff */
[----:B------:R-:W-:Y:S02]  /*0150*/  ULOP3.LUT UR7, UR5, 0x7, URZ, 0xc0, !UPT ;  /* 0x0000000705077892 */ /* 0x000fe4000f8ec0ff */
[----:B------:R-:W-:Y:S02]  /*0160*/  USHF.R.S32.HI UR4, URZ, 0x1, UR4 ;  /* 0x00000001ff047899 */ /* 0x000fe40008011404 */
[----:B------:R-:W-:Y:S02]  /*0170*/  UIADD3 UR6, UPT, UPT, UR7, -0x1, URZ ;  /* 0xffffffff07067890 */ /* 0x000fe4000fffe0ff */
[----:B------:R-:W-:Y:S02]  /*0180*/  ULOP3.LUT UR8, UR5, 0x3, URZ, 0xc0, !UPT ;  /* 0x0000000305087892 */ /* 0x000fe4000f8ec0ff */
[----:B------:R-:W-:Y:S01]  /*0190*/  VIADD R2, R3, -UR4 ;  /* 0x8000000403027c36 */ /* 0x000fe20008000000 */
[----:B------:R-:W-:Y:S01]  /*01a0*/  ULOP3.LUT UR5, UR5, 0x7ffffff8, URZ, 0xc0, !UPT ;  /* 0x7ffffff805057892 */ /* 0x000fe2000f8ec0ff */
[----:B------:R-:W-:Y:S01]  /*01b0*/  VIADD R6, R0, -UR4 ;  /* 0x8000000400067c36 */ /* 0x000fe20008000000 */
[----:B------:R-:W-:-:S02]  /*01c0*/  UISETP.GE.U32.AND UP1, UPT, UR6, 0x3, UPT ;  /* 0x000000030600788c */ /* 0x000fc4000bf26070 */
[----:B------:R-:W-:Y:S01]  /*01d0*/  SHF.R.S32.HI R5, RZ, 0x1f, R2 ;  /* 0x0000001fff057819 */ /* 0x000fe20000011402 */
[----:B------:R-:W-:-:S08]  /*01e0*/  UMOV UR4, URZ ;  /* 0x000000ff00047c82 */ /* 0x000fd00008000000 */
.L_x_16:
[----:B------:R-:W0:Y:S01]  /*01f0*/  LDCU.64 UR12, c[0x0][0x398] ;  /* 0x00007300ff0c77ac */ /* 0x000e220008000a00 */
[----:B------:R-:W-:Y:S02]  /*0200*/  VIADD R7, R6, UR4 ;  /* 0x0000000406077c36 */ /* 0x000fe40008000000 */
[----:B------:R-:W-:Y:S01]  /*0210*/  IMAD.MOV.U32 R17, RZ, RZ, RZ ;  /* 0x000000ffff117224 */ /* 0x000fe200078e00ff */
[----:B------:R-:W1:Y:S01]  /*0220*/  LDCU UR6, c[0x0][0x3a0] ;  /* 0x00007400ff0677ac */ /* 0x000e620008000800 */
[----:B0-----:R-:W-:Y:S02]  /*0230*/  UISETP.GE.U32.AND UP2, UPT, UR12, 0x8, UPT ;  /* 0x000000080c00788c */ /* 0x001fe4000bf46070 */
[----:B------:R-:W-:Y:S01]  /*0240*/  UIMAD UR9, UR4, UR12, URZ ;  /* 0x0000000c040972a4 */ /* 0x000fe2000f8e02ff */
[----:B-1----:R-:W-:Y:S01]  /*0250*/  ISETP.GE.AND P0, PT, R7, UR6, PT ;  /* 0x0000000607007c0c */ /* 0x002fe2000bf06270 */
[----:B------:R-:W-:-:S03]  /*0260*/  UIADD3 UR4, UPT, UPT, UR4, 0x1, URZ ;  /* 0x0000000104047890 */ /* 0x000fc6000fffe0ff */
[C---:B------:R-:W-:Y:S01]  /*0270*/  ISETP.GT.AND P0, PT, R7.reuse, -0x1, !P0 ;  /* 0xffffffff0700780c */ /* 0x040fe20004704270 */
[----:B------:R-:W-:Y:S01]  /*0280*/  IMAD R7, R7, UR13, RZ ;  /* 0x0000000d07077c24 */ /* 0x000fe2000f8e02ff */
[----:B------:R-:W-:Y:S01]  /*0290*/  UISETP.NE.AND UP0, UPT, UR4, UR12, UPT ;  /* 0x0000000c0400728c */ /* 0x000fe2000bf05270 */
[----:B------:R-:W-:Y:S10]  /*02a0*/  BRA.U !UP2, `(.L_x_10) ;  /* 0x000000050a3c7547 */ /* 0x000ff4000b800000 */
[----:B------:R-:W0:Y:S01]  /*02b0*/  LDC.64 R10, c[0x0][0x380] ;  /* 0x0000e000ff0a7b82 */ /* 0x000e220000000a00 */
[----:B------:R-:W-:Y:S01]  /*02c0*/  SHF.R.S32.HI R20, RZ, 0x1f, R7 ;  /* 0x0000001fff147819 */ /* 0x000fe20000011407 */
[----:B------:R-:W-:Y:S01]  /*02d0*/  IMAD.MOV.U32 R21, RZ, RZ, RZ ;  /* 0x000000ffff157224 */ /* 0x000fe200078e00ff */
[----:B------:R-:W1:Y:S05]  /*02e0*/  LDCU UR6, c[0x0][0x39c] ;  /* 0x00007380ff0677ac */ /* 0x000e6a0008000800 */
[----:B------:R-:W2:Y:S02]  /*02f0*/  LDC.64 R8, c[0x0][0x388] ;  /* 0x0000e200ff087b82 */ /* 0x000ea40000000a00 */
.L_x_11:
[----:B------:R-:W-:Y:S01]  /*0300*/  IMAD.IADD R22, R2, 0x1, R21 ;  /* 0x0000000102167824 */ /* 0x000fe200078e0215 */
[----:B-1----:R-:W-:-:S03]  /*0310*/  UMOV UR13, UR6 ;  /* 0x00000006000d7c82 */ /* 0x002fc60008000000 */
[C---:B------:R-:W-:Y:S01]  /*0320*/  VIADD R13, R22.reuse, 0x1 ;  /* 0x00000001160d7836 */ /* 0x040fe20000000000 */
[----:B------:R-:W-:-:S04]  /*0330*/  ISETP.GE.AND P2, PT, R22, UR13, PT ;  /* 0x0000000d16007c0c */ /* 0x000fc8000bf46270 */
[----:B------:R-:W-:Y:S02]  /*0340*/  ISETP.GT.AND P2, PT, R22, -0x1, !P2 ;  /* 0xffffffff1600780c */ /* 0x000fe40005744270 */
[C---:B------:R-:W-:Y:S02]  /*0350*/  ISETP.GE.AND P6, PT, R13.reuse, UR13, PT ;  /* 0x0000000d0d007c0c */ /* 0x040fe4000bfc6270 */
[----:B------:R-:W-:Y:S02]  /*0360*/  PLOP3.LUT P2, PT, P0, P2, PT, 0x80, 0x8 ;  /* 0x000000000008781c */ /* 0x000fe40000745070 */
[----:B------:R-:W-:-:S11]  /*0370*/  ISETP.GT.AND P6, PT, R13, -0x1, !P6 ;  /* 0xffffffff0d00780c */ /* 0x000fd600077c4270 */
[----:B------:R-:W-:Y:S02]  /*0380*/  @P2 IMAD.IADD R12, R7, 0x1, R22 ;  /* 0x00000001070c2824 */ /* 0x000fe400078e0216 */
[----:B------:R-:W-:-:S03]  /*0390*/  @P2 VIADD R17, R21, UR9 ;  /* 0x0000000915112c36 */ /* 0x000fc60008000000 */
[C---:B0-----:R-:W-:Y:S02]  /*03a0*/  @P2 IADD3 R18, P1, PT, R12.reuse, R10, RZ ;  /* 0x0000000a0c122210 */ /* 0x041fe40007f3e0ff */
[----:B--2---:R-:W-:Y:S02]  /*03b0*/  @P2 IADD3 R16, P3, PT, R17, R8, RZ ;  /* 0x0000000811102210 */ /* 0x004fe40007f7e0ff */
[----:B------:R-:W-:-:S03]  /*03c0*/  @P2 LEA.HI.X.SX32 R19, R12, R11, 0x1, P1 ;  /* 0x0000000b0c132211 */ /* 0x000fc600008f0eff */
[----:B------:R-:W-:-:S03]  /*03d0*/  @P2 IMAD.X R17, RZ, RZ, R9, P3 ;  /* 0x000000ffff112224 */ /* 0x000fc600018e0609 */
[----:B------:R-:W2:Y:S04]  /*03e0*/  @P2 LDG.E.U8 R19, desc[UR10][R18.64] ;  /* 0x0000000a12132981 */ /* 0x000ea8000c1e1100 */
[----:B------:R-:W2:Y:S01]  /*03f0*/  @P2 LDG.E.U8 R23, desc[UR10][R16.64] ;  /* 0x0000000a10172981 */ /* 0x000ea2000c1e1100 */
[--C-:B------:R-:W-:Y:S01]  /*0400*/  SHF.R.S32.HI R26, RZ, 0x1f, R21.reuse ;  /* 0x0000001fff1a7819 */ /* 0x100fe20000011415 */
[----:B------:R-:W-:Y:S01]  /*0410*/  VIADD R24, R22, 0x2 ;  /* 0x0000000216187836 */ /* 0x000fe20000000000 */
[----:B------:R-:W-:Y:S02]  /*0420*/  IADD3 R15, P1, P3, R7, R2, R21 ;  /* 0x00000002070f7210 */ /* 0x000fe40007b3e015 */
[----:B------:R-:W-:Y:S02]  /*0430*/  PLOP3.LUT P6, PT, P0, P6, PT, 0x80, 0x8 ;  /* 0x000000000008781c */ /* 0x000fe400007cd070 */
[----:B------:R-:W-:-:S02]  /*0440*/  IADD3.X R28, PT, PT, R20, R5, R26, P1, P3 ;  /* 0x00000005141c7210 */ /* 0x000fc40000fe641a */
[----:B------:R-:W-:Y:S02]  /*0450*/  IADD3 R14, P3, PT, R15, R10, RZ ;  /* 0x0000000a0f0e7210 */ /* 0x000fe40007f7e0ff */
[----:B------:R-:W-:Y:S02]  /*0460*/  IADD3 R12, P4, P5, R21, UR9, R8 ;  /* 0x00000009150c7c10 */ /* 0x000fe4000fd9e008 */
[----:B------:R-:W-:Y:S01]  /*0470*/  ISETP.GE.AND P1, PT, R24, UR13, PT ;  /* 0x0000000d18007c0c */ /* 0x000fe2000bf26270 */
[----:B------:R-:W-:Y:S01]  /*0480*/  IMAD.X R15, R28, 0x1, R11, P3 ;  /* 0x000000011c0f7824 */ /* 0x000fe200018e060b */
[----:B------:R-:W-:Y:S02]  /*0490*/  IADD3.X R13, PT, PT, R26, R9, RZ, P4, P5 ;  /* 0x000000091a0d7210 */ /* 0x000fe400027ea4ff */
[----:B------:R-:W-:Y:S02]  /*04a0*/  ISETP.GT.AND P1, PT, R24, -0x1, !P1 ;  /* 0xffffffff1800780c */ /* 0x000fe40004f24270 */
[----:B------:R-:W3:Y:S02]  /*04b0*/  @P6 LDG.E.U8 R25, desc[UR10][R14.64+0x1] ;  /* 0x0000010a0e196981 */ /* 0x000ee4000c1e1100 */
[----:B------:R-:W-:-:S02]  /*04c0*/  PLOP3.LUT P1, PT, P0, P1, PT, 0x80, 0x8 ;  /* 0x000000000008781c */ /* 0x000fc40000723070 */
[----:B------:R-:W3:Y:S11]  /*04d0*/  @P6 LDG.E.U8 R18, desc[UR10][R12.64+0x1] ;  /* 0x0000010a0c126981 */ /* 0x000ef6000c1e1100 */
[----:B------:R-:W4:Y:S04]  /*04e0*/  @P1 LDG.E.U8 R17, desc[UR10][R14.64+0x2] ;  /* 0x0000020a0e111981 */ /* 0x000f28000c1e1100 */
[----:B------:R-:W4:Y:S01]  /*04f0*/  @P1 LDG.E.U8 R16, desc[UR10][R12.64+0x2] ;  /* 0x0000020a0c101981 */ /* 0x000f22000c1e1100 */
[----:B------:R-:W-:-:S02]  /*0500*/  VIADD R24, R22, 0x3 ;  /* 0x0000000316187836 */ /* 0x000fc40000000000 */
[----:B--2---:R-:W-:Y:S02]  /*0510*/  @P2 IMAD R4, R19, R23, R4 ;  /* 0x0000001713042224 */ /* 0x004fe400078e0204 */
[----:B------:R-:W-:Y:S01]  /*0520*/  VIADD R19, R22, 0x4 ;  /* 0x0000000416137836 */ /* 0x000fe20000000000 */
[----:B------:R-:W-:Y:S01]  /*0530*/  ISETP.GE.AND P2, PT, R24, UR13, PT ;  /* 0x0000000d18007c0c */ /* 0x000fe2000bf46270 */
[----:B------:R-:W-:-:S03]  /*0540*/  VIADD R23, R22, 0x5 ;  /* 0x0000000516177836 */ /* 0x000fc60000000000 */
[C---:B------:R-:W-:Y:S02]  /*0550*/  ISETP.GE.AND P4, PT, R19.reuse, UR13, PT ;  /* 0x0000000d13007c0c */ /* 0x040fe4000bf86270 */
[----:B------:R-:W-:Y:S02]  /*0560*/  ISETP.GT.AND P2, PT, R24, -0x1, !P2 ;  /* 0xffffffff1800780c */ /* 0x000fe40005744270 */
[----:B------:R-:W-:Y:S01]  /*0570*/  ISETP.GT.AND P4, PT, R19, -0x1, !P4 ;  /* 0xffffffff1300780c */ /* 0x000fe20006784270 */
[C---:B------:R-:W-:Y:S01]  /*0580*/  VIADD R19, R22.reuse, 0x6 ;  /* 0x0000000616137836 */ /* 0x040fe20000000000 */
[----:B------:R-:W-:Y:S02]  /*0590*/  ISETP.GE.AND P3, PT, R23, UR13, PT ;  /* 0x0000000d17007c0c */ /* 0x000fe4000bf66270 */
[----:B------:R-:W-:Y:S01]  /*05a0*/  PLOP3.LUT P2, PT, P0, P2, PT, 0x80, 0x8 ;  /* 0x000000000008781c */ /* 0x000fe20000745070 */
[----:B------:R-:W-:Y:S01]  /*05b0*/  VIADD R22, R22, 0x7 ;  /* 0x0000000716167836 */ /* 0x000fe20000000000 */
[----:B------:R-:W-:-:S02]  /*05c0*/  ISETP.GE.AND P5, PT, R19, UR13, PT ;  /* 0x0000000d13007c0c */ /* 0x000fc4000bfa6270 */
[----:B------:R-:W-:Y:S02]  /*05d0*/  ISETP.GT.AND P3, PT, R23, -0x1, !P3 ;  /* 0xffffffff1700780c */ /* 0x000fe40005f64270 */
[----:B------:R-:W-:Y:S01]  /*05e0*/  PLOP3.LUT P4, PT, P0, P4, PT, 0x80, 0x8 ;  /* 0x000000000008781c */ /* 0x000fe20000789070 */
[----:B---3--:R-:W-:Y:S01]  /*05f0*/  @P6 IMAD R4, R25, R18, R4 ;  /* 0x0000001219046224 */ /* 0x008fe200078e0204 */
[----:B------:R-:W-:Y:S02]  /*0600*/  ISETP.GT.AND P5, PT, R19, -0x1, !P5 ;  /* 0xffffffff1300780c */ /* 0x000fe40006fa4270 */
[C---:B------:R-:W-:Y:S02]  /*0610*/  ISETP.GE.AND P6, PT, R22.reuse, UR13, PT ;  /* 0x0000000d16007c0c */ /* 0x040fe4000bfc6270 */
[----:B------:R-:W-:Y:S01]  /*0620*/  PLOP3.LUT P3, PT, P0, P3, PT, 0x80, 0x8 ;  /* 0x000000000008781c */ /* 0x000fe20000767070 */
[----:B------:R-:W2:Y:S01]  /*0630*/  @P2 LDG.E.U8 R19, desc[UR10][R14.64+0x3] ;  /* 0x0000030a0e132981 */ /* 0x000ea2000c1e1100 */
[----:B------:R-:W-:-:S02]  /*0640*/  ISETP.GT.AND P6, PT, R22, -0x1, !P6 ;  /* 0xffffffff1600780c */ /* 0x000fc400077c4270 */
[----:B------:R-:W-:Y:S01]  /*0650*/  PLOP3.LUT P5, PT, P0, P5, PT, 0x80, 0x8 ;  /* 0x000000000008781c */ /* 0x000fe200007ab070 */
[----:B------:R-:W2:Y:S01]  /*0660*/  @P2 LDG.E.U8 R18, desc[UR10][R12.64+0x3] ;  /* 0x0000030a0c122981 */ /* 0x000ea2000c1e1100 */
[----:B------:R-:W-:-:S03]  /*0670*/  PLOP3.LUT P6, PT, P0, P6, PT, 0x80, 0x8 ;  /* 0x000000000008781c */ /* 0x000fc600007cd070 */
[----:B------:R-:W3:Y:S01]  /*0680*/  @P4 LDG.E.U8 R23, desc[UR10][R14.64+0x4] ;  /* 0x0000040a0e174981 */ /* 0x000ee2000c1e1100 */
[----:B----4-:R-:W-:-:S03]  /*0690*/  @P1 IMAD R4, R17, R16, R4 ;  /* 0x0000001011041224 */ /* 0x010fc600078e0204 */
[----:B------:R-:W3:Y:S04]  /*06a0*/  @P4 LDG.E.U8 R22, desc[UR10][R12.64+0x4] ;  /* 0x0000040a0c164981 */ /* 0x000ee8000c1e1100 */
[----:B------:R-:W4:Y:S04]  /*06b0*/  @P3 LDG.E.U8 R17, desc[UR10][R14.64+0x5] ;  /* 0x0000050a0e113981 */ /* 0x000f28000c1e1100 */
[----:B------:R-:W4:Y:S04]  /*06c0*/  @P3 LDG.E.U8 R16, desc[UR10][R12.64+0x5] ;  /* 0x0000050a0c103981 */ /* 0x000f28000c1e1100 */
[----:B------:R-:W5:Y:S04]  /*06d0*/  @P5 LDG.E.U8 R25, desc[UR10][R14.64+0x6] ;  /* 0x0000060a0e195981 */ /* 0x000f68000c1e1100 */
[----:B------:R-:W5:Y:S04]  /*06e0*/  @P5 LDG.E.U8 R24, desc[UR10][R12.64+0x6] ;  /* 0x0000060a0c185981 */ /* 0x000f68000c1e1100 */
[----:B------:R-:W5:Y:S04]  /*06f0*/  @P6 LDG.E.U8 R27, desc[UR10][R14.64+0x7] ;  /* 0x0000070a0e1b6981 */ /* 0x000f68000c1e1100 */
[----:B------:R-:W5:Y:S01]  /*0700*/  @P6 LDG.E.U8 R26, desc[UR10][R12.64+0x7] ;  /* 0x0000070a0c1a6981 */ /* 0x000f62000c1e1100 */
[----:B------:R-:W-:-:S05]  /*0710*/  VIADD R21, R21, 0x8 ;  /* 0x0000000815157836 */ /* 0x000fca0000000000 */
[----:B------:R-:W-:Y:S01]  /*0720*/  ISETP.NE.AND P1, PT, R21, UR5, PT ;  /* 0x0000000515007c0c */ /* 0x000fe2000bf25270 */
[----:B--2---:R-:W-:-:S04]  /*0730*/  @P2 IMAD R4, R19, R18, R4 ;  /* 0x0000001213042224 */ /* 0x004fc800078e0204 */
[----:B---3--:R-:W-:-:S04]  /*0740*/  @P4 IMAD R4, R23, R22, R4 ;  /* 0x0000001617044224 */ /* 0x008fc800078e0204 */
[----:B----4-:R-:W-:-:S04]  /*0750*/  @P3 IMAD R4, R17, R16, R4 ;  /* 0x0000001011043224 */ /* 0x010fc800078e0204 */
[----:B-----5:R-:W-:-:S04]  /*0760*/  @P5 IMAD R4, R25, R24, R4 ;  /* 0x0000001819045224 */ /* 0x020fc800078e0204 */
[----:B------:R-:W-:Y:S01]  /*0770*/  @P6 IMAD R4, R27, R26, R4 ;  /* 0x0000001a1b046224 */ /* 0x000fe200078e0204 */
[----:B------:R-:W-:Y:S06]  /*0780*/  @P1 BRA `(.L_x_11) ;  /* 0xfffffff800dc1947 */ /* 0x000fec000383ffff */
[----:B------:R-:W-:-:S07]  /*0790*/  IMAD.U32 R17, RZ, RZ, UR5 ;  /* 0x00000005ff117e24 */ /* 0x000fce000f8e00ff */
.L_x_10:
[----:B------:R-:W-:-:S09]  /*07a0*/  UISETP.NE.AND UP2, UPT, UR7, URZ, UPT ;  /* 0x000000ff0700728c */ /* 0x000fd2000bf45270 */
[----:B------:R-:W-:Y:S05]  /*07b0*/  BRA.U !UP2, `(.L_x_12) ;  /* 0x000000050a987547 */ /* 0x000fea000b800000 */
[----:B------:R-:W-:Y:S01]  /*07c0*/  UISETP.NE.AND UP2, UPT, UR8, URZ, UPT ;  /* 0x000000ff0800728c */ /* 0x000fe2000bf45270 */
[----:B------:R-:W-:Y:S10]  /*07d0*/  BRA.U !UP1, `(.L_x_13) ;  /* 0x0000000109b07547 */ /* 0x000ff4000b800000 */
[----:B------:R-:W-:Y:S01]  /*07e0*/  IMAD.IADD R16, R2, 0x1, R17 ;  /* 0x0000000102107824 */ /* 0x000fe200078e0211 */
[----:B------:R-:W0:Y:S01]  /*07f0*/  LDC.64 R12, c[0x0][0x380] ;  /* 0x0000e000ff0c7b82 */ /* 0x000e220000000a00 */
[----:B------:R-:W-:Y:S02]  /*0800*/  SHF.R.S32.HI R18, RZ, 0x1f, R7 ;  /* 0x0000001fff127819 */ /* 0x000fe40000011407 */
[C---:B------:R-:W-:Y:S01]  /*0810*/  VIADD R10, R16.reuse, 0x1 ;  /* 0x00000001100a7836 */ /* 0x040fe20000000000 */
[C---:B------:R-:W-:Y:S01]  /*0820*/  ISETP.GE.AND P1, PT, R16.reuse, UR13, PT ;  /* 0x0000000d10007c0c */ /* 0x040fe2000bf26270 */
[C---:B------:R-:W-:Y:S01]  /*0830*/  VIADD R14, R16.reuse, 0x2 ;  /* 0x00000002100e7836 */ /* 0x040fe20000000000 */
[----:B------:R-:W-:Y:S02]  /*0840*/  IADD3 R19, P3, P5, R7, R2, R17 ;  /* 0x0000000207137210 */ /* 0x000fe40007d7e011 */
[----:B------:R-:W-:Y:S01]  /*0850*/  ISETP.GT.AND P1, PT, R16, -0x1, !P1 ;  /* 0xffffffff1000780c */ /* 0x000fe20004f24270 */
[----:B------:R-:W1:Y:S01]  /*0860*/  LDC.64 R8, c[0x0][0x388] ;  /* 0x0000e200ff087b82 */ /* 0x000e620000000a00 */
[----:B------:R-:W-:-:S02]  /*0870*/  ISETP.GE.AND P4, PT, R10, UR13, PT ;  /* 0x0000000d0a007c0c */ /* 0x000fc4000bf86270 */
[----:B------:R-:W-:Y:S02]  /*0880*/  PLOP3.LUT P1, PT, P0, P1, PT, 0x80, 0x8 ;  /* 0x000000000008781c */ /* 0x000fe40000723070 */
[----:B------:R-:W-:Y:S02]  /*0890*/  ISETP.GT.AND P4, PT, R10, -0x1, !P4 ;  /* 0xffffffff0a00780c */ /* 0x000fe40006784270 */
[----:B------:R-:W-:Y:S02]  /*08a0*/  ISETP.GE.AND P2, PT, R14, UR13, PT ;  /* 0x0000000d0e007c0c */ /* 0x000fe4000bf46270 */
[----:B------:R-:W-:Y:S02]  /*08b0*/  IADD3.X R18, PT, PT, R18, R5, RZ, P3, P5 ;  /* 0x0000000512127210 */ /* 0x000fe40001fea4ff */
[----:B------:R-:W-:Y:S02]  /*08c0*/  ISETP.GT.AND P2, PT, R14, -0x1, !P2 ;  /* 0xffffffff0e00780c */ /* 0x000fe40005744270 */
[----:B------:R-:W-:-:S02]  /*08d0*/  PLOP3.LUT P4, PT, P0, P4, PT, 0x80, 0x8 ;  /* 0x000000000008781c */ /* 0x000fc40000789070 */
[----:B------:R-:W-:Y:S01]  /*08e0*/  PLOP3.LUT P2, PT, P0, P2, PT, 0x80, 0x8 ;  /* 0x000000000008781c */ /* 0x000fe20000745070 */
[----:B------:R-:W-:Y:S02]  /*08f0*/  @P1 IMAD.IADD R11, R7, 0x1, R16 ;  /* 0x00000001070b1824 */ /* 0x000fe400078e0210 */
[----:B------:R-:W-:Y:S02]  /*0900*/  @P1 VIADD R15, R17, UR9 ;  /* 0x00000009110f1c36 */ /* 0x000fe40008000000 */
[----:B------:R-:W-:Y:S01]  /*0910*/  VIADD R16, R16, 0x3 ;  /* 0x0000000310107836 */ /* 0x000fe20000000000 */
[-C--:B0-----:R-:W-:Y:S02]  /*0920*/  @P1 IADD3 R10, P6, PT, R11, R12.reuse, RZ ;  /* 0x0000000c0b0a1210 */ /* 0x081fe40007fde0ff */
[----:B------:R-:W-:Y:S02]  /*0930*/  IADD3 R12, P5, PT, R19, R12, RZ ;  /* 0x0000000c130c7210 */ /* 0x000fe40007fbe0ff */
[----:B------:R-:W-:-:S02]  /*0940*/  @P1 LEA.HI.X.SX32 R11, R11, R13, 0x1, P6 ;  /* 0x0000000d0b0b1211 */ /* 0x000fc400030f0eff */
[----:B-1----:R-:W-:Y:S01]  /*0950*/  @P1 IADD3 R14, P6, PT, R15, R8, RZ ;  /* 0x000000080f0e1210 */ /* 0x002fe20007fde0ff */
[----:B------:R-:W-:Y:S01]  /*0960*/  IMAD.X R13, R18, 0x1, R13, P5 ;  /* 0x00000001120d7824 */ /* 0x000fe200028e060d */
[C---:B------:R-:W-:Y:S02]  /*0970*/  ISETP.GE.AND P3, PT, R16.reuse, UR13, PT ;  /* 0x0000000d10007c0c */ /* 0x040fe4000bf66270 */
[----:B------:R-:W2:Y:S01]  /*0980*/  @P1 LDG.E.U8 R11, desc[UR10][R10.64] ;  /* 0x0000000a0a0b1981 */ /* 0x000ea2000c1e1100 */
[----:B------:R-:W-:Y:S01]  /*0990*/  @P1 IMAD.X R15, RZ, RZ, R9, P6 ;  /* 0x000000ffff0f1224 */ /* 0x000fe200030e0609 */
[----:B------:R-:W-:Y:S02]  /*09a0*/  ISETP.GT.AND P3, PT, R16, -0x1, !P3 ;  /* 0xffffffff1000780c */ /* 0x000fe40005f64270 */
[----:B------:R-:W-:Y:S01]  /*09b0*/  IADD3 R8, P5, P6, R17, UR9, R8 ;  /* 0x0000000911087c10 */ /* 0x000fe2000febe008 */
[----:B------:R-:W3:Y:S01]  /*09c0*/  @P4 LDG.E.U8 R19, desc[UR10][R12.64+0x1] ;  /* 0x0000010a0c134981 */ /* 0x000ee2000c1e1100 */
[----:B------:R-:W-:-:S02]  /*09d0*/  PLOP3.LUT P3, PT, P0, P3, PT, 0x80, 0x8 ;  /* 0x000000000008781c */ /* 0x000fc40000767070 */
[----:B------:R-:W-:Y:S01]  /*09e0*/  IADD3.X R9, PT, PT, RZ, R9, RZ, P5, P6 ;  /* 0x00000009ff097210 */ /* 0x000fe20002fec4ff */
[----:B------:R-:W2:Y:S04]  /*09f0*/  @P1 LDG.E.U8 R14, desc[UR10][R14.64] ;  /* 0x0000000a0e0e1981 */ /* 0x000ea8000c1e1100 */
[----:B------:R-:W3:Y:S04]  /*0a00*/  @P4 LDG.E.U8 R16, desc[UR10][R8.64+0x1] ;  /* 0x0000010a08104981 */ /* 0x000ee8000c1e1100 */
[----:B------:R-:W4:Y:S04]  /*0a10*/  @P2 LDG.E.U8 R21, desc[UR10][R12.64+0x2] ;  /* 0x0000020a0c152981 */ /* 0x000f28000c1e1100 */
[----:B------:R-:W4:Y:S04]  /*0a20*/  @P2 LDG.E.U8 R18, desc[UR10][R8.64+0x2] ;  /* 0x0000020a08122981 */ /* 0x000f28000c1e1100 */
[----:B------:R-:W5:Y:S04]  /*0a30*/  @P3 LDG.E.U8 R23, desc[UR10][R12.64+0x3] ;  /* 0x0000030a0c173981 */ /* 0x000f68000c1e1100 */
[----:B------:R-:W5:Y:S01]  /*0a40*/  @P3 LDG.E.U8 R20, desc[UR10][R8.64+0x3] ;  /* 0x0000030a08143981 */ /* 0x000f62000c1e1100 */
[----:B------:R-:W-:-:S02]  /*0a50*/  VIADD R17, R17, 0x4 ;  /* 0x0000000411117836 */ /* 0x000fc40000000000 */
[----:B--2---:R-:W-:-:S04]  /*0a60*/  @P1 IMAD R4, R11, R14, R4 ;  /* 0x0000000e0b041224 */ /* 0x004fc800078e0204 */
[----:B---3--:R-:W-:-:S04]  /*0a70*/  @P4 IMAD R4, R19, R16, R4 ;  /* 0x0000001013044224 */ /* 0x008fc800078e0204 */
[----:B----4-:R-:W-:-:S04]  /*0a80*/  @P2 IMAD R4, R21, R18, R4 ;  /* 0x0000001215042224 */ /* 0x010fc800078e0204 */
[----:B-----5:R-:W-:-:S07]  /*0a90*/  @P3 IMAD R4, R23, R20, R4 ;  /* 0x0000001417043224 */ /* 0x020fce00078e0204 */
.L_x_13:
[----:B------:R-:W-:Y:S05]  /*0aa0*/  BRA.U !UP2, `(.L_x_12) ;  /* 0x000000010adc7547 */ /* 0x000fea000b800000 */
[----:B------:R-:W0:Y:S01]  /*0ab0*/  LDCU UR6, c[0x0][0x398] ;  /* 0x00007300ff0677ac */ /* 0x000e220008000800 */
[----:B------:R-:W-:Y:S02]  /*0ac0*/  UISETP.NE.AND UP2, UPT, UR8, 0x1, UPT ;  /* 0x000000010800788c */ /* 0x000fe4000bf45270 */
[----:B0-----:R-:W-:-:S07]  /*0ad0*/  ULOP3.LUT UP3, URZ, UR6, 0x1, URZ, 0xc0, !UPT ;  /* 0x0000000106ff7892 */ /* 0x001fce000f86c0ff */
[----:B------:R-:W-:Y:S05]  /*0ae0*/  BRA.U !UP2, `(.L_x_14) ;  /* 0x000000010a847547 */ /* 0x000fea000b800000 */
[----:B------:R-:W-:Y:S01]  /*0af0*/  IMAD.IADD R18, R2, 0x1, R17 ;  /* 0x0000000102127824 */ /* 0x000fe200078e0211 */
[----:B------:R-:W0:Y:S03]  /*0b00*/  LDC.64 R14, c[0x0][0x380] ;  /* 0x0000e000ff0e7b82 */ /* 0x000e260000000a00 */
[C---:B------:R-:W-:Y:S01]  /*0b10*/  VIADD R12, R18.reuse, 0x1 ;  /* 0x00000001120c7836 */ /* 0x040fe20000000000 */
[----:B------:R-:W-:-:S04]  /*0b20*/  ISETP.GE.AND P1, PT, R18, UR13, PT ;  /* 0x0000000d12007c0c */ /* 0x000fc8000bf26270 */
[----:B------:R-:W-:Y:S01]  /*0b30*/  ISETP.GT.AND P1, PT, R18, -0x1, !P1 ;  /* 0xffffffff1200780c */ /* 0x000fe20004f24270 */
[----:B------:R-:W1:Y:S01]  /*0b40*/  LDC.64 R10, c[0x0][0x388] ;  /* 0x0000e200ff0a7b82 */ /* 0x000e620000000a00 */
[C---:B------:R-:W-:Y:S02]  /*0b50*/  ISETP.GE.AND P2, PT, R12.reuse, UR13, PT ;  /* 0x0000000d0c007c0c */ /* 0x040fe4000bf46270 */
[----:B------:R-:W-:Y:S02]  /*0b60*/  PLOP3.LUT P1, PT, P0, P1, PT, 0x80, 0x8 ;  /* 0x000000000008781c */ /* 0x000fe40000723070 */
[----:B------:R-:W-:-:S03]  /*0b70*/  ISETP.GT.AND P2, PT, R12, -0x1, !P2 ;  /* 0xffffffff0c00780c */ /* 0x000fc60005744270 */
[----:B------:R-:W2:Y:S01]  /*0b80*/  LDC.64 R8, c[0x0][0x380] ;  /* 0x0000e000ff087b82 */ /* 0x000ea20000000a00 */
[----:B------:R-:W-:-:S07]  /*0b90*/  PLOP3.LUT P2, PT, P0, P2, PT, 0x80, 0x8 ;  /* 0x000000000008781c */ /* 0x000fce0000745070 */
[----:B------:R-:W3:Y:S01]  /*0ba0*/  LDC.64 R12, c[0x0][0x388] ;  /* 0x0000e200ff0c7b82 */ /* 0x000ee20000000a00 */
[----:B------:R-:W-:Y:S02]  /*0bb0*/  @P1 IMAD.IADD R18, R7, 0x1, R18 ;  /* 0x0000000107121824 */ /* 0x000fe400078e0212 */
[----:B------:R-:W-:-:S03]  /*0bc0*/  @P1 VIADD R19, R17, UR9 ;  /* 0x0000000911131c36 */ /* 0x000fc60008000000 */
[C---:B0-----:R-:W-:Y:S02]  /*0bd0*/  @P1 IADD3 R14, P5, PT, R18.reuse, R14, RZ ;  /* 0x0000000e120e1210 */ /* 0x041fe40007fbe0ff */
[----:B------:R-:W-:Y:S02]  /*0be0*/  @P2 SHF.R.S32.HI R20, RZ, 0x1f, R7 ;  /* 0x0000001fff142819 */ /* 0x000fe40000011407 */
[--C-:B------:R-:W-:Y:S02]  /*0bf0*/  @P2 IADD3 R21, P4, P3, R7, R2, R17.reuse ;  /* 0x0000000207152210 */ /* 0x100fe40007b9e011 */
[----:B------:R-:W-:Y:S02]  /*0c00*/  @P2 SHF.R.S32.HI R16, RZ, 0x1f, R17 ;  /* 0x0000001fff102819 */ /* 0x000fe40000011411 */
[----:B-1----:R-:W-:Y:S02]  /*0c10*/  @P1 IADD3 R10, P6, PT, R19, R10, RZ ;  /* 0x0000000a130a1210 */ /* 0x002fe40007fde0ff */
[----:B------:R-:W-:-:S02]  /*0c20*/  @P1 LEA.HI.X.SX32 R15, R18, R15, 0x1, P5 ;  /* 0x0000000f120f1211 */ /* 0x000fc400028f0eff */
[----:B--2---:R-:W-:Y:S01]  /*0c30*/  @P2 IADD3 R8, P5, PT, R21, R8, RZ ;  /* 0x0000000815082210 */ /* 0x004fe20007fbe0ff */
[----:B------:R-:W-:Y:S01]  /*0c40*/  @P1 IMAD.X R11, RZ, RZ, R11, P6 ;  /* 0x000000ffff0b1224 */ /* 0x000fe200030e060b */
[----:B------:R-:W-:Y:S02]  /*0c50*/  @P2 IADD3.X R18, PT, PT, R20, R5, R16, P4, P3 ;  /* 0x0000000514122210 */ /* 0x000fe400027e6410 */
[----:B------:R-:W2:Y:S01]  /*0c60*/  @P1 LDG.E.U8 R15, desc[UR10][R14.64] ;  /* 0x0000000a0e0f1981 */ /* 0x000ea2000c1e1100 */
[----:B---3--:R-:W-:Y:S02]  /*0c70*/  @P2 IADD3 R12, P3, P4, R17, UR9, R12 ;  /* 0x00000009110c2c10 */ /* 0x008fe4000fc7e00c */
[----:B------:R-:W-:Y:S01]  /*0c80*/  @P2 IMAD.X R9, R18, 0x1, R9, P5 ;  /* 0x0000000112092824 */ /* 0x000fe200028e0609 */
[----:B------:R-:W2:Y:S01]  /*0c90*/  @P1 LDG.E.U8 R10, desc[UR10][R10.64] ;  /* 0x0000000a0a0a1981 */ /* 0x000ea2000c1e1100 */
[----:B------:R-:W-:-:S04]  /*0ca0*/  @P2 IADD3.X R13, PT, PT, R16, R13, RZ, P3, P4 ;  /* 0x0000000d100d2210 */ /* 0x000fc80001fe84ff */
[----:B------:R-:W3:Y:S04]  /*0cb0*/  @P2 LDG.E.U8 R9, desc[UR10][R8.64+0x1] ;  /* 0x0000010a08092981 */ /* 0x000ee8000c1e1100 */
[----:B------:R-:W3:Y:S01]  /*0cc0*/  @P2 LDG.E.U8 R12, desc[UR10][R12.64+0x1] ;  /* 0x0000010a0c0c2981 */ /* 0x000ee2000c1e1100 */
[----:B------:R-:W-:Y:S02]  /*0cd0*/  VIADD R17, R17, 0x2 ;  /* 0x0000000211117836 */ /* 0x000fe40000000000 */
[----:B--2---:R-:W-:-:S04]  /*0ce0*/  @P1 IMAD R4, R10, R15, R4 ;  /* 0x0000000f0a041224 */ /* 0x004fc800078e0204 */
[----:B---3--:R-:W-:-:S07]  /*0cf0*/  @P2 IMAD R4, R9, R12, R4 ;  /* 0x0000000c09042224 */ /* 0x008fce00078e0204 */
.L_x_14:
[----:B------:R-:W-:Y:S05]  /*0d00*/  BRA.U !UP3, `(.L_x_12) ;  /* 0x000000010b447547 */ /* 0x000fea000b800000 */
[----:B------:R-:W-:Y:S01]  /*0d10*/  IMAD.IADD R8, R2, 0x1, R17 ;  /* 0x0000000102087824 */ /* 0x000fe200078e0211 */
[----:B------:R-:W-:Y:S04]  /*0d20*/  BSSY.RECONVERGENT B0, `(.L_x_12) ;  /* 0x000000f000007945 */ /* 0x000fe80003800200 */
[----:B------:R-:W-:-:S04]  /*0d30*/  ISETP.GE.AND P1, PT, R8, UR13, PT ;  /* 0x0000000d08007c0c */ /* 0x000fc8000bf26270 */
[----:B------:R-:W-:-:S04]  /*0d40*/  ISETP.GT.AND P1, PT, R8, -0x1, !P1 ;  /* 0xffffffff0800780c */ /* 0x000fc80004f24270 */
[----:B------:R-:W-:-:S13]  /*0d50*/  PLOP3.LUT P1, PT, P0, P1, PT, 0x80, 0x8 ;  /* 0x000000000008781c */ /* 0x000fda0000723070 */
[----:B------:R-:W-:Y:S05]  /*0d60*/  @!P1 BRA `(.L_x_15) ;  /* 0x0000000000289947 */ /* 0x000fea0003800000 */
[----:B------:R-:W0:Y:S01]  /*0d70*/  LDCU.128 UR16, c[0x0][0x380] ;  /* 0x00007000ff1077ac */ /* 0x000e220008000c00 */
[----:B------:R-:W-:Y:S02]  /*0d80*/  IMAD.IADD R7, R7, 0x1, R8 ;  /* 0x0000000107077824 */ /* 0x000fe400078e0208 */
[----:B------:R-:W-:-:S03]  /*0d90*/  VIADD R10, R17, UR9 ;  /* 0x00000009110a7c36 */ /* 0x000fc60008000000 */
[C---:B0-----:R-:W-:Y:S02]  /*0da0*/  IADD3 R8, P0, PT, R7.reuse, UR16, RZ ;  /* 0x0000001007087c10 */ /* 0x041fe4000ff1e0ff */
[----:B------:R-:W-:Y:S02]  /*0db0*/  IADD3 R10, P1, PT, R10, UR18, RZ ;  /* 0x000000120a0a7c10 */ /* 0x000fe4000ff3e0ff */
[----:B------:R-:W-:-:S03]  /*0dc0*/  LEA.HI.X.SX32 R9, R7, UR17, 0x1, P0 ;  /* 0x0000001107097c11 */ /* 0x000fc600080f0eff */
[----:B------:R-:W-:-:S03]  /*0dd0*/  IMAD.X R11, RZ, RZ, UR19, P1 ;  /* 0x00000013ff0b7e24 */ /* 0x000fc600088e06ff */
[----:B------:R-:W2:Y:S04]  /*0de0*/  LDG.E.U8 R9, desc[UR10][R8.64] ;  /* 0x0000000a08097981 */ /* 0x000ea8000c1e1100 */
[----:B------:R-:W2:Y:S02]  /*0df0*/  LDG.E.U8 R10, desc[UR10][R10.64] ;  /* 0x0000000a0a0a7981 */ /* 0x000ea4000c1e1100 */
[----:B--2---:R-:W-:-:S07]  /*0e00*/  IMAD R4, R9, R10, R4 ;  /* 0x0000000a09047224 */ /* 0x004fce00078e0204 */
.L_x_15:
[----:B------:R-:W-:Y:S05]  /*0e10*/  BSYNC.RECONVERGENT B0 ;  /* 0x0000000000007941 */ /* 0x000fea0003800200 */
.L_x_12:
[----:B------:R-:W-:Y:S05]  /*0e20*/  BRA.U UP0, `(.L_x_16) ;  /* 0xfffffff100f07547 */ /* 0x000fea000b83ffff */
.L_x_9:
[----:B------:R-:W0:Y:S01]  /*0e30*/  LDCU.64 UR4, c[0x0][0x390] ;  /* 0x00007200ff0477ac */ /* 0x000e220008000a00 */
[----:B------:R-:W-:-:S05]  /*0e40*/  IMAD R0, R0, UR13, R3 ;  /* 0x0000000d00007c24 */ /* 0x000fca000f8e0203 */
[----:B0-----:R-:W-:-:S04]  /*0e50*/  IADD3 R2, P0, PT, R0, UR4, RZ ;  /* 0x0000000400027c10 */ /* 0x001fc8000ff1e0ff */
[----:B------:R-:W-:-:S05]  /*0e60*/  LEA.HI.X.SX32 R3, R0, UR5, 0x1, P0 ;  /* 0x0000000500037c11 */ /* 0x000fca00080f0eff */
[----:B------:R-:W-:Y:S01]  /*0e70*/  STG.E.U8 desc[UR10][R2.64], R4 ;  /* 0x0000000402007986 */ /* 0x000fe2000c10110a */
[----:B------:R-:W-:Y:S05]  /*0e80*/  EXIT ;  /* 0x000000000000794d */ /* 0x000fea0003800000 */
.L_x_17:
        /* <DEDUP_REMOVED lines=15> */
.L_x_20:


//--------------------- .nv.shared.reserved.0     --------------------------
	.section	.nv.shared.reserved.0,"aw",@nobits
	.weak		__nv_reservedSMEM_offset_0_alias
	.size		__nv_reservedSMEM_offset_0_alias, 0, 64
	.other		__nv_reservedSMEM_offset_0_alias,@"STO_CUDA_RESERVED_SHARED STV_DEFAULT"
__nv_reservedSMEM_offset_0_alias:
	.zero		0
	.zero		64


//--------------------- .nv.shared._Z28convolution_2D_tiling_kernelPhS_S_iii --------------------------
	.section	.nv.shared._Z28convolution_2D_tiling_kernelPhS_S_iii,"aw",@nobits
	.sectionflags	@""
.nv.shared._Z28convolution_2D_tiling_kernelPhS_S_iii:
	.zero		1088


//--------------------- .nv.constant0._Z11matrix_diffPhS_S_ii --------------------------
	.section	.nv.constant0._Z11matrix_diffPhS_S_ii,"a",@progbits
	.sectionflags	@""
	.align	4
.nv.constant0._Z11matrix_diffPhS_S_ii:
	.zero		928


//--------------------- .nv.constant0._Z28convolution_2D_tiling_kernelPhS_S_iii --------------------------
	.section	.nv.constant0._Z28convolution_2D_tiling_kernelPhS_S_iii,"a",@progbits
	.sectionflags	@""
	.align	4
.nv.constant0._Z28convolution_2D_tiling_kernelPhS_S_iii:
	.zero		932


//--------------------- .nv.constant0._Z27convolution_2D_basic_kernelPhS_S_iii --------------------------
	.section	.nv.constant0._Z27convolution_2D_basic_kernelPhS_S_iii,"a",@progbits
	.sectionflags	@""
	.align	4
.nv.constant0._Z27convolution_2D_basic_kernelPhS_S_iii:
	.zero		932


//--------------------- SYMBOLS --------------------------

	.type		.nv.reservedSmem.offset0,@object
	.size		.nv.reservedSmem.offset0,0x4
	.type		.nv.reservedSmem.cap,@object
	.size		.nv.reservedSmem.cap,0x4
